//
// Generated by NVIDIA NVVM Compiler
//
// Compiler Build ID: CL-36424714
// Cuda compilation tools, release 13.0, V13.0.88
// Based on NVVM 20.0.0
//

.version 9.0
.target sm_100
.address_size 64

	// .globl	_Z11findClosestPfS_PiS0_iii
.extern .func  (.param .b32 func_retval0) vprintf
(
	.param .b64 vprintf_param_0,
	.param .b64 vprintf_param_1
)
;
.extern .shared .align 16 .b8 sdata[];
.extern .shared .align 16 .b8 s[];
.global .align 1 .b8 $str[4] = {37, 102, 32};
.global .align 1 .b8 $str$1[2] = {10};

.visible .entry _Z11findClosestPfS_PiS0_iii(
	.param .u64 .ptr .align 1 _Z11findClosestPfS_PiS0_iii_param_0,
	.param .u64 .ptr .align 1 _Z11findClosestPfS_PiS0_iii_param_1,
	.param .u64 .ptr .align 1 _Z11findClosestPfS_PiS0_iii_param_2,
	.param .u64 .ptr .align 1 _Z11findClosestPfS_PiS0_iii_param_3,
	.param .u32 _Z11findClosestPfS_PiS0_iii_param_4,
	.param .u32 _Z11findClosestPfS_PiS0_iii_param_5,
	.param .u32 _Z11findClosestPfS_PiS0_iii_param_6
)
{
	.reg .pred 	%p<20>;
	.reg .b32 	%r<80>;
	.reg .b32 	%f<96>;
	.reg .b64 	%rd<42>;

	ld.param.u64 	%rd10, [_Z11findClosestPfS_PiS0_iii_param_0];
	ld.param.u64 	%rd11, [_Z11findClosestPfS_PiS0_iii_param_1];
	ld.param.u64 	%rd8, [_Z11findClosestPfS_PiS0_iii_param_2];
	ld.param.u64 	%rd9, [_Z11findClosestPfS_PiS0_iii_param_3];
	ld.param.u32 	%r41, [_Z11findClosestPfS_PiS0_iii_param_4];
	ld.param.u32 	%r39, [_Z11findClosestPfS_PiS0_iii_param_5];
	ld.param.u32 	%r40, [_Z11findClosestPfS_PiS0_iii_param_6];
	cvta.to.global.u64 	%rd1, %rd11;
	cvta.to.global.u64 	%rd2, %rd10;
	mov.u32 	%r42, %ctaid.x;
	mov.u32 	%r43, %ntid.x;
	mov.u32 	%r44, %tid.x;
	mad.lo.s32 	%r1, %r42, %r43, %r44;
	setp.ge.s32 	%p1, %r1, %r41;
	@%p1 bra 	$L__BB0_24;
	cvta.to.global.u64 	%rd12, %rd8;
	cvta.to.global.u64 	%rd13, %rd9;
	mul.wide.s32 	%rd14, %r1, 4;
	add.s64 	%rd3, %rd12, %rd14;
	ld.global.u32 	%r2, [%rd3];
	add.s64 	%rd4, %rd13, %rd14;
	mov.b32 	%r46, 0;
	st.global.u32 	[%rd4], %r46;
	setp.lt.s32 	%p2, %r39, 1;
	@%p2 bra 	$L__BB0_22;
	setp.lt.s32 	%p3, %r40, 1;
	mul.lo.s32 	%r3, %r40, %r1;
	@%p3 bra 	$L__BB0_16;
	and.b32  	%r4, %r40, 7;
	and.b32  	%r5, %r40, 3;
	and.b32  	%r6, %r40, 2147483640;
	and.b32  	%r7, %r40, 1;
	neg.s32 	%r8, %r6;
	mov.f32 	%f84, 0f7F7FFFFF;
	mov.b32 	%r64, 0;
$L__BB0_4:
	setp.lt.u32 	%p10, %r40, 8;
	mul.lo.s32 	%r11, %r64, %r40;
	mov.f32 	%f92, 0f00000000;
	mov.b32 	%r69, 0;
	@%p10 bra 	$L__BB0_7;
	mul.wide.u32 	%rd15, %r11, 4;
	add.s64 	%rd16, %rd1, %rd15;
	add.s64 	%rd41, %rd16, 16;
	mov.f32 	%f92, 0f00000000;
	mov.u32 	%r66, %r3;
	mov.u32 	%r67, %r8;
$L__BB0_6:
	.pragma "nounroll";
	mul.wide.s32 	%rd17, %r66, 4;
	add.s64 	%rd18, %rd2, %rd17;
	ld.global.f32 	%f26, [%rd18];
	ld.global.f32 	%f27, [%rd41+-16];
	sub.f32 	%f28, %f26, %f27;
	fma.rn.f32 	%f29, %f28, %f28, %f92;
	ld.global.f32 	%f30, [%rd18+4];
	ld.global.f32 	%f31, [%rd41+-12];
	sub.f32 	%f32, %f30, %f31;
	fma.rn.f32 	%f33, %f32, %f32, %f29;
	ld.global.f32 	%f34, [%rd18+8];
	ld.global.f32 	%f35, [%rd41+-8];
	sub.f32 	%f36, %f34, %f35;
	fma.rn.f32 	%f37, %f36, %f36, %f33;
	ld.global.f32 	%f38, [%rd18+12];
	ld.global.f32 	%f39, [%rd41+-4];
	sub.f32 	%f40, %f38, %f39;
	fma.rn.f32 	%f41, %f40, %f40, %f37;
	ld.global.f32 	%f42, [%rd18+16];
	ld.global.f32 	%f43, [%rd41];
	sub.f32 	%f44, %f42, %f43;
	fma.rn.f32 	%f45, %f44, %f44, %f41;
	ld.global.f32 	%f46, [%rd18+20];
	ld.global.f32 	%f47, [%rd41+4];
	sub.f32 	%f48, %f46, %f47;
	fma.rn.f32 	%f49, %f48, %f48, %f45;
	ld.global.f32 	%f50, [%rd18+24];
	ld.global.f32 	%f51, [%rd41+8];
	sub.f32 	%f52, %f50, %f51;
	fma.rn.f32 	%f53, %f52, %f52, %f49;
	ld.global.f32 	%f54, [%rd18+28];
	ld.global.f32 	%f55, [%rd41+12];
	sub.f32 	%f56, %f54, %f55;
	fma.rn.f32 	%f92, %f56, %f56, %f53;
	add.s32 	%r67, %r67, 8;
	add.s32 	%r66, %r66, 8;
	add.s64 	%rd41, %rd41, 32;
	setp.ne.s32 	%p11, %r67, 0;
	mov.u32 	%r69, %r6;
	@%p11 bra 	$L__BB0_6;
$L__BB0_7:
	setp.eq.s32 	%p12, %r4, 0;
	@%p12 bra 	$L__BB0_15;
	add.s32 	%r56, %r4, -1;
	setp.lt.u32 	%p13, %r56, 3;
	@%p13 bra 	$L__BB0_10;
	add.s32 	%r57, %r69, %r3;
	mul.wide.s32 	%rd19, %r57, 4;
	add.s64 	%rd20, %rd2, %rd19;
	ld.global.f32 	%f58, [%rd20];
	add.s32 	%r58, %r69, %r11;
	mul.wide.u32 	%rd21, %r58, 4;
	add.s64 	%rd22, %rd1, %rd21;
	ld.global.f32 	%f59, [%rd22];
	sub.f32 	%f60, %f58, %f59;
	fma.rn.f32 	%f61, %f60, %f60, %f92;
	ld.global.f32 	%f62, [%rd20+4];
	cvt.u64.u32 	%rd23, %r11;
	cvt.u64.u32 	%rd24, %r69;
	add.s64 	%rd25, %rd24, %rd23;
	shl.b64 	%rd26, %rd25, 2;
	add.s64 	%rd27, %rd1, %rd26;
	ld.global.f32 	%f63, [%rd27+4];
	sub.f32 	%f64, %f62, %f63;
	fma.rn.f32 	%f65, %f64, %f64, %f61;
	ld.global.f32 	%f66, [%rd20+8];
	ld.global.f32 	%f67, [%rd27+8];
	sub.f32 	%f68, %f66, %f67;
	fma.rn.f32 	%f69, %f68, %f68, %f65;
	ld.global.f32 	%f70, [%rd20+12];
	ld.global.f32 	%f71, [%rd27+12];
	sub.f32 	%f72, %f70, %f71;
	fma.rn.f32 	%f92, %f72, %f72, %f69;
	add.s32 	%r69, %r69, 4;
$L__BB0_10:
	setp.eq.s32 	%p14, %r5, 0;
	@%p14 bra 	$L__BB0_15;
	setp.eq.s32 	%p15, %r5, 1;
	@%p15 bra 	$L__BB0_13;
	add.s32 	%r59, %r69, %r3;
	mul.wide.s32 	%rd28, %r59, 4;
	add.s64 	%rd29, %rd2, %rd28;
	ld.global.f32 	%f74, [%rd29];
	add.s32 	%r60, %r69, %r11;
	mul.wide.u32 	%rd30, %r60, 4;
	add.s64 	%rd31, %rd1, %rd30;
	ld.global.f32 	%f75, [%rd31];
	sub.f32 	%f76, %f74, %f75;
	fma.rn.f32 	%f77, %f76, %f76, %f92;
	ld.global.f32 	%f78, [%rd29+4];
	cvt.u64.u32 	%rd32, %r11;
	cvt.u64.u32 	%rd33, %r69;
	add.s64 	%rd34, %rd33, %rd32;
	shl.b64 	%rd35, %rd34, 2;
	add.s64 	%rd36, %rd1, %rd35;
	ld.global.f32 	%f79, [%rd36+4];
	sub.f32 	%f80, %f78, %f79;
	fma.rn.f32 	%f92, %f80, %f80, %f77;
	add.s32 	%r69, %r69, 2;
$L__BB0_13:
	setp.eq.s32 	%p16, %r7, 0;
	@%p16 bra 	$L__BB0_15;
	add.s32 	%r61, %r69, %r3;
	mul.wide.s32 	%rd37, %r61, 4;
	add.s64 	%rd38, %rd2, %rd37;
	ld.global.f32 	%f81, [%rd38];
	add.s32 	%r62, %r69, %r11;
	mul.wide.u32 	%rd39, %r62, 4;
	add.s64 	%rd40, %rd1, %rd39;
	ld.global.f32 	%f82, [%rd40];
	sub.f32 	%f83, %f81, %f82;
	fma.rn.f32 	%f92, %f83, %f83, %f92;
$L__BB0_15:
	setp.lt.f32 	%p17, %f92, %f84;
	selp.b32 	%r79, %r64, %r79, %p17;
	selp.f32 	%f84, %f92, %f84, %p17;
	add.s32 	%r64, %r64, 1;
	setp.eq.s32 	%p18, %r64, %r39;
	@%p18 bra 	$L__BB0_22;
	bra.uni 	$L__BB0_4;
$L__BB0_16:
	and.b32  	%r23, %r39, 3;
	setp.lt.u32 	%p4, %r39, 4;
	mov.f32 	%f94, 0f7F7FFFFF;
	mov.b32 	%r76, 0;
	@%p4 bra 	$L__BB0_19;
	and.b32  	%r76, %r39, 2147483644;
	mov.f32 	%f94, 0f7F7FFFFF;
	mov.b32 	%r71, 0;
$L__BB0_18:
	setp.gt.f32 	%p5, %f94, 0f00000000;
	selp.b32 	%r79, %r71, %r79, %p5;
	selp.f32 	%f94, 0f00000000, %f94, %p5;
	add.s32 	%r71, %r71, 4;
	setp.ne.s32 	%p6, %r71, %r76;
	@%p6 bra 	$L__BB0_18;
$L__BB0_19:
	setp.eq.s32 	%p7, %r23, 0;
	@%p7 bra 	$L__BB0_22;
	mov.b32 	%r78, 0;
$L__BB0_21:
	.pragma "nounroll";
	setp.gt.f32 	%p8, %f94, 0f00000000;
	selp.b32 	%r79, %r76, %r79, %p8;
	selp.f32 	%f94, 0f00000000, %f94, %p8;
	add.s32 	%r76, %r76, 1;
	add.s32 	%r78, %r78, 1;
	setp.ne.s32 	%p9, %r78, %r23;
	@%p9 bra 	$L__BB0_21;
$L__BB0_22:
	st.global.u32 	[%rd3], %r79;
	setp.eq.s32 	%p19, %r2, %r79;
	@%p19 bra 	$L__BB0_24;
	mov.b32 	%r63, 1;
	st.global.u32 	[%rd4], %r63;
$L__BB0_24:
	ret;

}
	// .globl	_Z9findDeltaPii
.visible .entry _Z9findDeltaPii(
	.param .u64 .ptr .align 1 _Z9findDeltaPii_param_0,
	.param .u32 _Z9findDeltaPii_param_1
)
{
	.reg .pred 	%p<7>;
	.reg .b32 	%r<28>;
	.reg .b64 	%rd<9>;

	ld.param.u64 	%rd2, [_Z9findDeltaPii_param_0];
	ld.param.u32 	%r10, [_Z9findDeltaPii_param_1];
	cvta.to.global.u64 	%rd1, %rd2;
	mov.u32 	%r1, %tid.x;
	mov.u32 	%r2, %ctaid.x;
	mov.u32 	%r27, %ntid.x;
	mul.lo.s32 	%r11, %r27, %r2;
	shl.b32 	%r12, %r11, 1;
	add.s32 	%r4, %r12, %r1;
	setp.lt.u32 	%p1, %r4, %r10;
	@%p1 bra 	$L__BB1_2;
	shl.b32 	%r13, %r1, 2;
	mov.u32 	%r14, sdata;
	add.s32 	%r15, %r14, %r13;
	mov.b32 	%r16, 0;
	st.shared.u32 	[%r15], %r16;
	bra.uni 	$L__BB1_10;
$L__BB1_2:
	mul.wide.u32 	%rd3, %r4, 4;
	add.s64 	%rd4, %rd1, %rd3;
	ld.global.u32 	%r5, [%rd4];
	shl.b32 	%r17, %r1, 2;
	mov.u32 	%r18, sdata;
	add.s32 	%r6, %r18, %r17;
	st.shared.u32 	[%r6], %r5;
	add.s32 	%r7, %r4, %r27;
	setp.ge.u32 	%p2, %r7, %r10;
	@%p2 bra 	$L__BB1_4;
	mul.wide.u32 	%rd5, %r7, 4;
	add.s64 	%rd6, %rd1, %rd5;
	ld.global.u32 	%r19, [%rd6];
	add.s32 	%r20, %r5, %r19;
	st.shared.u32 	[%r6], %r20;
$L__BB1_4:
	bar.sync 	0;
	setp.lt.u32 	%p3, %r27, 2;
	@%p3 bra 	$L__BB1_8;
$L__BB1_5:
	shr.u32 	%r9, %r27, 1;
	setp.ge.u32 	%p4, %r1, %r9;
	@%p4 bra 	$L__BB1_7;
	shl.b32 	%r21, %r9, 2;
	add.s32 	%r22, %r6, %r21;
	ld.shared.u32 	%r23, [%r22];
	ld.shared.u32 	%r24, [%r6];
	add.s32 	%r25, %r24, %r23;
	st.shared.u32 	[%r6], %r25;
$L__BB1_7:
	bar.sync 	0;
	setp.gt.u32 	%p5, %r27, 3;
	mov.u32 	%r27, %r9;
	@%p5 bra 	$L__BB1_5;
$L__BB1_8:
	setp.ne.s32 	%p6, %r1, 0;
	@%p6 bra 	$L__BB1_10;
	ld.shared.u32 	%r26, [sdata];
	mul.wide.u32 	%rd7, %r2, 4;
	add.s64 	%rd8, %rd1, %rd7;
	st.global.u32 	[%rd8], %r26;
$L__BB1_10:
	ret;

}
	// .globl	_Z13updateCentersPfPiS_S0_iii
.visible .entry _Z13updateCentersPfPiS_S0_iii(
	.param .u64 .ptr .align 1 _Z13updateCentersPfPiS_S0_iii_param_0,
	.param .u64 .ptr .align 1 _Z13updateCentersPfPiS_S0_iii_param_1,
	.param .u64 .ptr .align 1 _Z13updateCentersPfPiS_S0_iii_param_2,
	.param .u64 .ptr .align 1 _Z13updateCentersPfPiS_S0_iii_param_3,
	.param .u32 _Z13updateCentersPfPiS_S0_iii_param_4,
	.param .u32 _Z13updateCentersPfPiS_S0_iii_param_5,
	.param .u32 _Z13updateCentersPfPiS_S0_iii_param_6
)
{
	.reg .pred 	%p<59>;
	.reg .b32 	%r<284>;
	.reg .b32 	%f<91>;
	.reg .b64 	%rd<51>;

	ld.param.u64 	%rd11, [_Z13updateCentersPfPiS_S0_iii_param_0];
	ld.param.u64 	%rd10, [_Z13updateCentersPfPiS_S0_iii_param_1];
	ld.param.u64 	%rd12, [_Z13updateCentersPfPiS_S0_iii_param_2];
	ld.param.u64 	%rd13, [_Z13updateCentersPfPiS_S0_iii_param_3];
	ld.param.u32 	%r82, [_Z13updateCentersPfPiS_S0_iii_param_4];
	ld.param.u32 	%r80, [_Z13updateCentersPfPiS_S0_iii_param_5];
	ld.param.u32 	%r81, [_Z13updateCentersPfPiS_S0_iii_param_6];
	cvta.to.global.u64 	%rd1, %rd11;
	cvta.to.global.u64 	%rd2, %rd12;
	cvta.to.global.u64 	%rd3, %rd13;
	mov.u32 	%r83, %ctaid.x;
	mov.u32 	%r1, %ntid.x;
	mov.u32 	%r2, %tid.x;
	mad.lo.s32 	%r3, %r83, %r1, %r2;
	setp.ge.s32 	%p1, %r3, %r82;
	@%p1 bra 	$L__BB2_91;
	mul.lo.s32 	%r84, %r80, %r1;
	shl.b32 	%r85, %r84, 2;
	mov.u32 	%r86, s;
	add.s32 	%r4, %r86, %r85;
	setp.lt.s32 	%p2, %r80, 1;
	@%p2 bra 	$L__BB2_42;
	mul.lo.s32 	%r5, %r80, %r3;
	and.b32  	%r6, %r80, 7;
	setp.lt.u32 	%p3, %r80, 8;
	mov.b32 	%r263, 0;
	@%p3 bra 	$L__BB2_21;
	and.b32  	%r263, %r80, 2147483640;
	mov.b32 	%r261, 0;
$L__BB2_4:
	.pragma "nounroll";
	setp.ge.s32 	%p4, %r2, %r81;
	add.s32 	%r89, %r261, %r5;
	mul.wide.s32 	%rd14, %r89, 4;
	add.s64 	%rd4, %rd1, %rd14;
	ld.global.f32 	%f1, [%rd4];
	add.s32 	%r90, %r261, %r2;
	shl.b32 	%r91, %r90, 2;
	add.s32 	%r9, %r86, %r91;
	st.shared.f32 	[%r9], %f1;
	add.s32 	%r10, %r4, %r91;
	@%p4 bra 	$L__BB2_6;
	mov.b32 	%r93, 0;
	st.shared.u32 	[%r10], %r93;
$L__BB2_6:
	setp.ge.s32 	%p5, %r2, %r81;
	ld.global.f32 	%f2, [%rd4+4];
	st.shared.f32 	[%r9+4], %f2;
	@%p5 bra 	$L__BB2_8;
	mov.b32 	%r94, 0;
	st.shared.u32 	[%r10+4], %r94;
$L__BB2_8:
	setp.ge.s32 	%p6, %r2, %r81;
	ld.global.f32 	%f3, [%rd4+8];
	st.shared.f32 	[%r9+8], %f3;
	@%p6 bra 	$L__BB2_10;
	mov.b32 	%r95, 0;
	st.shared.u32 	[%r10+8], %r95;
$L__BB2_10:
	setp.ge.s32 	%p7, %r2, %r81;
	ld.global.f32 	%f4, [%rd4+12];
	st.shared.f32 	[%r9+12], %f4;
	@%p7 bra 	$L__BB2_12;
	mov.b32 	%r96, 0;
	st.shared.u32 	[%r10+12], %r96;
$L__BB2_12:
	setp.ge.s32 	%p8, %r2, %r81;
	ld.global.f32 	%f5, [%rd4+16];
	st.shared.f32 	[%r9+16], %f5;
	@%p8 bra 	$L__BB2_14;
	mov.b32 	%r97, 0;
	st.shared.u32 	[%r10+16], %r97;
$L__BB2_14:
	setp.ge.s32 	%p9, %r2, %r81;
	ld.global.f32 	%f6, [%rd4+20];
	st.shared.f32 	[%r9+20], %f6;
	@%p9 bra 	$L__BB2_16;
	mov.b32 	%r98, 0;
	st.shared.u32 	[%r10+20], %r98;
$L__BB2_16:
	setp.ge.s32 	%p10, %r2, %r81;
	ld.global.f32 	%f7, [%rd4+24];
	st.shared.f32 	[%r9+24], %f7;
	@%p10 bra 	$L__BB2_18;
	mov.b32 	%r99, 0;
	st.shared.u32 	[%r10+24], %r99;
$L__BB2_18:
	setp.ge.s32 	%p11, %r2, %r81;
	ld.global.f32 	%f8, [%rd4+28];
	st.shared.f32 	[%r9+28], %f8;
	@%p11 bra 	$L__BB2_20;
	mov.b32 	%r100, 0;
	st.shared.u32 	[%r10+28], %r100;
$L__BB2_20:
	add.s32 	%r261, %r261, 8;
	setp.ne.s32 	%p12, %r261, %r263;
	@%p12 bra 	$L__BB2_4;
$L__BB2_21:
	setp.eq.s32 	%p13, %r6, 0;
	@%p13 bra 	$L__BB2_42;
	and.b32  	%r13, %r80, 3;
	setp.lt.u32 	%p14, %r6, 4;
	@%p14 bra 	$L__BB2_32;
	setp.ge.s32 	%p15, %r2, %r81;
	add.s32 	%r101, %r263, %r5;
	mul.wide.s32 	%rd15, %r101, 4;
	add.s64 	%rd5, %rd1, %rd15;
	ld.global.f32 	%f9, [%rd5];
	add.s32 	%r102, %r263, %r2;
	shl.b32 	%r103, %r102, 2;
	add.s32 	%r14, %r86, %r103;
	st.shared.f32 	[%r14], %f9;
	add.s32 	%r15, %r4, %r103;
	@%p15 bra 	$L__BB2_25;
	mov.b32 	%r105, 0;
	st.shared.u32 	[%r15], %r105;
$L__BB2_25:
	setp.ge.s32 	%p16, %r2, %r81;
	ld.global.f32 	%f10, [%rd5+4];
	st.shared.f32 	[%r14+4], %f10;
	@%p16 bra 	$L__BB2_27;
	mov.b32 	%r106, 0;
	st.shared.u32 	[%r15+4], %r106;
$L__BB2_27:
	setp.ge.s32 	%p17, %r2, %r81;
	ld.global.f32 	%f11, [%rd5+8];
	st.shared.f32 	[%r14+8], %f11;
	@%p17 bra 	$L__BB2_29;
	mov.b32 	%r107, 0;
	st.shared.u32 	[%r15+8], %r107;
$L__BB2_29:
	setp.ge.s32 	%p18, %r2, %r81;
	ld.global.f32 	%f12, [%rd5+12];
	st.shared.f32 	[%r14+12], %f12;
	@%p18 bra 	$L__BB2_31;
	mov.b32 	%r108, 0;
	st.shared.u32 	[%r15+12], %r108;
$L__BB2_31:
	add.s32 	%r263, %r263, 4;
$L__BB2_32:
	setp.eq.s32 	%p19, %r13, 0;
	@%p19 bra 	$L__BB2_42;
	setp.eq.s32 	%p20, %r13, 1;
	@%p20 bra 	$L__BB2_39;
	setp.ge.s32 	%p21, %r2, %r81;
	add.s32 	%r109, %r263, %r5;
	mul.wide.s32 	%rd16, %r109, 4;
	add.s64 	%rd6, %rd1, %rd16;
	ld.global.f32 	%f13, [%rd6];
	add.s32 	%r110, %r263, %r2;
	shl.b32 	%r111, %r110, 2;
	add.s32 	%r18, %r86, %r111;
	st.shared.f32 	[%r18], %f13;
	add.s32 	%r19, %r4, %r111;
	@%p21 bra 	$L__BB2_36;
	mov.b32 	%r113, 0;
	st.shared.u32 	[%r19], %r113;
$L__BB2_36:
	setp.ge.s32 	%p22, %r2, %r81;
	ld.global.f32 	%f14, [%rd6+4];
	st.shared.f32 	[%r18+4], %f14;
	@%p22 bra 	$L__BB2_38;
	mov.b32 	%r114, 0;
	st.shared.u32 	[%r19+4], %r114;
$L__BB2_38:
	add.s32 	%r263, %r263, 2;
$L__BB2_39:
	and.b32  	%r115, %r80, 1;
	setp.eq.b32 	%p23, %r115, 1;
	not.pred 	%p24, %p23;
	@%p24 bra 	$L__BB2_42;
	setp.ge.s32 	%p25, %r2, %r81;
	add.s32 	%r116, %r263, %r5;
	mul.wide.s32 	%rd17, %r116, 4;
	add.s64 	%rd18, %rd1, %rd17;
	ld.global.f32 	%f15, [%rd18];
	add.s32 	%r22, %r263, %r2;
	shl.b32 	%r117, %r22, 2;
	add.s32 	%r119, %r86, %r117;
	st.shared.f32 	[%r119], %f15;
	@%p25 bra 	$L__BB2_42;
	add.s32 	%r121, %r4, %r117;
	mov.b32 	%r122, 0;
	st.shared.u32 	[%r121], %r122;
$L__BB2_42:
	mul.lo.s32 	%r123, %r81, %r80;
	shl.b32 	%r124, %r123, 2;
	add.s32 	%r23, %r4, %r124;
	shl.b32 	%r125, %r1, 2;
	add.s32 	%r24, %r23, %r125;
	cvta.to.global.u64 	%rd19, %rd10;
	mul.wide.s32 	%rd20, %r3, 4;
	add.s64 	%rd21, %rd19, %rd20;
	ld.global.u32 	%r126, [%rd21];
	shl.b32 	%r127, %r2, 2;
	add.s32 	%r128, %r23, %r127;
	st.shared.u32 	[%r128], %r126;
	setp.ge.s32 	%p26, %r2, %r81;
	@%p26 bra 	$L__BB2_44;
	add.s32 	%r130, %r24, %r127;
	mov.b32 	%r131, 0;
	st.shared.u32 	[%r130], %r131;
$L__BB2_44:
	bar.sync 	0;
	setp.ne.s32 	%p27, %r2, 0;
	@%p27 bra 	$L__BB2_91;
	setp.lt.s32 	%p28, %r80, 1;
	@%p28 bra 	$L__BB2_59;
	and.b32  	%r25, %r80, 7;
	add.s32 	%r26, %r25, -1;
	and.b32  	%r27, %r80, 3;
	and.b32  	%r28, %r80, 2147483640;
	and.b32  	%r29, %r80, 1;
	mov.b32 	%r265, 0;
$L__BB2_47:
	setp.lt.u32 	%p33, %r80, 8;
	shl.b32 	%r166, %r265, 2;
	add.s32 	%r167, %r23, %r166;
	ld.shared.u32 	%r31, [%r167];
	mul.lo.s32 	%r32, %r265, %r80;
	mov.b32 	%r268, 0;
	@%p33 bra 	$L__BB2_50;
	mov.b32 	%r266, 0;
$L__BB2_49:
	.pragma "nounroll";
	add.s32 	%r169, %r266, %r32;
	shl.b32 	%r170, %r169, 2;
	add.s32 	%r172, %r86, %r170;
	ld.shared.f32 	%f16, [%r172];
	add.s32 	%r173, %r266, %r31;
	shl.b32 	%r174, %r173, 2;
	add.s32 	%r175, %r4, %r174;
	ld.shared.f32 	%f17, [%r175];
	add.f32 	%f18, %f16, %f17;
	st.shared.f32 	[%r175], %f18;
	ld.shared.f32 	%f19, [%r172+4];
	ld.shared.f32 	%f20, [%r175+4];
	add.f32 	%f21, %f19, %f20;
	st.shared.f32 	[%r175+4], %f21;
	ld.shared.f32 	%f22, [%r172+8];
	ld.shared.f32 	%f23, [%r175+8];
	add.f32 	%f24, %f22, %f23;
	st.shared.f32 	[%r175+8], %f24;
	ld.shared.f32 	%f25, [%r172+12];
	ld.shared.f32 	%f26, [%r175+12];
	add.f32 	%f27, %f25, %f26;
	st.shared.f32 	[%r175+12], %f27;
	ld.shared.f32 	%f28, [%r172+16];
	ld.shared.f32 	%f29, [%r175+16];
	add.f32 	%f30, %f28, %f29;
	st.shared.f32 	[%r175+16], %f30;
	ld.shared.f32 	%f31, [%r172+20];
	ld.shared.f32 	%f32, [%r175+20];
	add.f32 	%f33, %f31, %f32;
	st.shared.f32 	[%r175+20], %f33;
	ld.shared.f32 	%f34, [%r172+24];
	ld.shared.f32 	%f35, [%r175+24];
	add.f32 	%f36, %f34, %f35;
	st.shared.f32 	[%r175+24], %f36;
	ld.shared.f32 	%f37, [%r172+28];
	ld.shared.f32 	%f38, [%r175+28];
	add.f32 	%f39, %f37, %f38;
	st.shared.f32 	[%r175+28], %f39;
	add.s32 	%r266, %r266, 8;
	setp.ne.s32 	%p34, %r266, %r28;
	mov.u32 	%r268, %r28;
	@%p34 bra 	$L__BB2_49;
$L__BB2_50:
	setp.eq.s32 	%p35, %r25, 0;
	@%p35 bra 	$L__BB2_58;
	setp.lt.u32 	%p36, %r26, 3;
	@%p36 bra 	$L__BB2_53;
	add.s32 	%r176, %r268, %r32;
	shl.b32 	%r177, %r176, 2;
	add.s32 	%r179, %r86, %r177;
	ld.shared.f32 	%f40, [%r179];
	add.s32 	%r180, %r268, %r31;
	shl.b32 	%r181, %r180, 2;
	add.s32 	%r182, %r4, %r181;
	ld.shared.f32 	%f41, [%r182];
	add.f32 	%f42, %f40, %f41;
	st.shared.f32 	[%r182], %f42;
	ld.shared.f32 	%f43, [%r179+4];
	ld.shared.f32 	%f44, [%r182+4];
	add.f32 	%f45, %f43, %f44;
	st.shared.f32 	[%r182+4], %f45;
	ld.shared.f32 	%f46, [%r179+8];
	ld.shared.f32 	%f47, [%r182+8];
	add.f32 	%f48, %f46, %f47;
	st.shared.f32 	[%r182+8], %f48;
	ld.shared.f32 	%f49, [%r179+12];
	ld.shared.f32 	%f50, [%r182+12];
	add.f32 	%f51, %f49, %f50;
	st.shared.f32 	[%r182+12], %f51;
	add.s32 	%r268, %r268, 4;
$L__BB2_53:
	setp.eq.s32 	%p37, %r27, 0;
	@%p37 bra 	$L__BB2_58;
	setp.eq.s32 	%p38, %r27, 1;
	@%p38 bra 	$L__BB2_56;
	add.s32 	%r183, %r268, %r32;
	shl.b32 	%r184, %r183, 2;
	add.s32 	%r186, %r86, %r184;
	ld.shared.f32 	%f52, [%r186];
	add.s32 	%r187, %r268, %r31;
	shl.b32 	%r188, %r187, 2;
	add.s32 	%r189, %r4, %r188;
	ld.shared.f32 	%f53, [%r189];
	add.f32 	%f54, %f52, %f53;
	st.shared.f32 	[%r189], %f54;
	ld.shared.f32 	%f55, [%r186+4];
	ld.shared.f32 	%f56, [%r189+4];
	add.f32 	%f57, %f55, %f56;
	st.shared.f32 	[%r189+4], %f57;
	add.s32 	%r268, %r268, 2;
$L__BB2_56:
	setp.eq.s32 	%p39, %r29, 0;
	@%p39 bra 	$L__BB2_58;
	add.s32 	%r190, %r268, %r32;
	shl.b32 	%r191, %r190, 2;
	add.s32 	%r193, %r86, %r191;
	ld.shared.f32 	%f58, [%r193];
	add.s32 	%r194, %r268, %r31;
	shl.b32 	%r195, %r194, 2;
	add.s32 	%r196, %r4, %r195;
	ld.shared.f32 	%f59, [%r196];
	add.f32 	%f60, %f58, %f59;
	st.shared.f32 	[%r196], %f60;
$L__BB2_58:
	shl.b32 	%r197, %r31, 2;
	add.s32 	%r198, %r24, %r197;
	ld.shared.u32 	%r199, [%r198];
	add.s32 	%r200, %r199, 1;
	st.shared.u32 	[%r198], %r200;
	add.s32 	%r265, %r265, 1;
	setp.eq.s32 	%p40, %r265, %r1;
	@%p40 bra 	$L__BB2_65;
	bra.uni 	$L__BB2_47;
$L__BB2_59:
	and.b32  	%r41, %r1, 3;
	setp.lt.u32 	%p29, %r1, 4;
	mov.b32 	%r270, 0;
	@%p29 bra 	$L__BB2_62;
	and.b32  	%r270, %r1, 2044;
	mov.b32 	%r279, 0;
$L__BB2_61:
	shl.b32 	%r134, %r279, 2;
	add.s32 	%r135, %r23, %r134;
	ld.shared.u32 	%r136, [%r135];
	shl.b32 	%r137, %r136, 2;
	add.s32 	%r138, %r24, %r137;
	ld.shared.u32 	%r139, [%r138];
	add.s32 	%r140, %r139, 1;
	st.shared.u32 	[%r138], %r140;
	ld.shared.u32 	%r141, [%r135+4];
	shl.b32 	%r142, %r141, 2;
	add.s32 	%r143, %r24, %r142;
	ld.shared.u32 	%r144, [%r143];
	add.s32 	%r145, %r144, 1;
	st.shared.u32 	[%r143], %r145;
	ld.shared.u32 	%r146, [%r135+8];
	shl.b32 	%r147, %r146, 2;
	add.s32 	%r148, %r24, %r147;
	ld.shared.u32 	%r149, [%r148];
	add.s32 	%r150, %r149, 1;
	st.shared.u32 	[%r148], %r150;
	ld.shared.u32 	%r151, [%r135+12];
	shl.b32 	%r152, %r151, 2;
	add.s32 	%r153, %r24, %r152;
	ld.shared.u32 	%r154, [%r153];
	add.s32 	%r155, %r154, 1;
	st.shared.u32 	[%r153], %r155;
	add.s32 	%r279, %r279, 4;
	setp.eq.s32 	%p30, %r279, %r270;
	@%p30 bra 	$L__BB2_62;
	bra.uni 	$L__BB2_61;
$L__BB2_62:
	setp.eq.s32 	%p31, %r41, 0;
	@%p31 bra 	$L__BB2_65;
	mov.b32 	%r272, 0;
$L__BB2_64:
	.pragma "nounroll";
	shl.b32 	%r157, %r270, 2;
	add.s32 	%r158, %r23, %r157;
	ld.shared.u32 	%r159, [%r158];
	shl.b32 	%r160, %r159, 2;
	add.s32 	%r161, %r24, %r160;
	ld.shared.u32 	%r162, [%r161];
	add.s32 	%r163, %r162, 1;
	st.shared.u32 	[%r161], %r163;
	add.s32 	%r270, %r270, 1;
	add.s32 	%r272, %r272, 1;
	setp.ne.s32 	%p32, %r272, %r41;
	@%p32 bra 	$L__BB2_64;
$L__BB2_65:
	setp.lt.s32 	%p41, %r81, 1;
	@%p41 bra 	$L__BB2_91;
	setp.lt.s32 	%p42, %r80, 1;
	@%p42 bra 	$L__BB2_80;
	and.b32  	%r48, %r80, 7;
	add.s32 	%r49, %r48, -1;
	and.b32  	%r50, %r80, 3;
	and.b32  	%r51, %r80, 2147483640;
	and.b32  	%r52, %r80, 1;
	neg.s32 	%r53, %r51;
	mov.b32 	%r273, 0;
$L__BB2_68:
	setp.lt.u32 	%p51, %r80, 8;
	mul.lo.s32 	%r56, %r273, %r80;
	mov.b32 	%r277, 0;
	@%p51 bra 	$L__BB2_71;
	mul.wide.u32 	%rd30, %r56, 4;
	add.s64 	%rd31, %rd2, %rd30;
	add.s64 	%rd50, %rd31, 16;
	shl.b32 	%r244, %r273, 2;
	add.s32 	%r245, %r125, %r244;
	mad.lo.s32 	%r247, %r80, %r245, %r86;
	add.s32 	%r274, %r247, 16;
	mov.u32 	%r275, %r53;
$L__BB2_70:
	.pragma "nounroll";
	ld.shared.f32 	%f61, [%r274+-16];
	atom.global.add.f32 	%f62, [%rd50+-16], %f61;
	ld.shared.f32 	%f63, [%r274+-12];
	atom.global.add.f32 	%f64, [%rd50+-12], %f63;
	ld.shared.f32 	%f65, [%r274+-8];
	atom.global.add.f32 	%f66, [%rd50+-8], %f65;
	ld.shared.f32 	%f67, [%r274+-4];
	atom.global.add.f32 	%f68, [%rd50+-4], %f67;
	ld.shared.f32 	%f69, [%r274];
	atom.global.add.f32 	%f70, [%rd50], %f69;
	ld.shared.f32 	%f71, [%r274+4];
	atom.global.add.f32 	%f72, [%rd50+4], %f71;
	ld.shared.f32 	%f73, [%r274+8];
	atom.global.add.f32 	%f74, [%rd50+8], %f73;
	ld.shared.f32 	%f75, [%r274+12];
	atom.global.add.f32 	%f76, [%rd50+12], %f75;
	add.s32 	%r275, %r275, 8;
	add.s64 	%rd50, %rd50, 32;
	add.s32 	%r274, %r274, 32;
	setp.ne.s32 	%p52, %r275, 0;
	mov.u32 	%r277, %r51;
	@%p52 bra 	$L__BB2_70;
$L__BB2_71:
	setp.eq.s32 	%p53, %r48, 0;
	@%p53 bra 	$L__BB2_79;
	setp.lt.u32 	%p54, %r49, 3;
	@%p54 bra 	$L__BB2_74;
	add.s32 	%r248, %r277, %r56;
	mul.wide.u32 	%rd32, %r248, 4;
	add.s64 	%rd33, %rd2, %rd32;
	shl.b32 	%r249, %r248, 2;
	add.s32 	%r250, %r4, %r249;
	ld.shared.f32 	%f77, [%r250];
	atom.global.add.f32 	%f78, [%rd33], %f77;
	cvt.u64.u32 	%rd34, %r56;
	cvt.u64.u32 	%rd35, %r277;
	add.s64 	%rd36, %rd35, %rd34;
	shl.b64 	%rd37, %rd36, 2;
	add.s64 	%rd38, %rd2, %rd37;
	ld.shared.f32 	%f79, [%r250+4];
	atom.global.add.f32 	%f80, [%rd38+4], %f79;
	ld.shared.f32 	%f81, [%r250+8];
	atom.global.add.f32 	%f82, [%rd38+8], %f81;
	ld.shared.f32 	%f83, [%r250+12];
	atom.global.add.f32 	%f84, [%rd38+12], %f83;
	add.s32 	%r277, %r277, 4;
$L__BB2_74:
	setp.eq.s32 	%p55, %r50, 0;
	@%p55 bra 	$L__BB2_79;
	setp.eq.s32 	%p56, %r50, 1;
	@%p56 bra 	$L__BB2_77;
	add.s32 	%r251, %r277, %r56;
	mul.wide.u32 	%rd39, %r251, 4;
	add.s64 	%rd40, %rd2, %rd39;
	shl.b32 	%r252, %r251, 2;
	add.s32 	%r253, %r4, %r252;
	ld.shared.f32 	%f85, [%r253];
	atom.global.add.f32 	%f86, [%rd40], %f85;
	cvt.u64.u32 	%rd41, %r56;
	cvt.u64.u32 	%rd42, %r277;
	add.s64 	%rd43, %rd42, %rd41;
	shl.b64 	%rd44, %rd43, 2;
	add.s64 	%rd45, %rd2, %rd44;
	ld.shared.f32 	%f87, [%r253+4];
	atom.global.add.f32 	%f88, [%rd45+4], %f87;
	add.s32 	%r277, %r277, 2;
$L__BB2_77:
	setp.eq.s32 	%p57, %r52, 0;
	@%p57 bra 	$L__BB2_79;
	add.s32 	%r254, %r277, %r56;
	mul.wide.u32 	%rd46, %r254, 4;
	add.s64 	%rd47, %rd2, %rd46;
	shl.b32 	%r255, %r254, 2;
	add.s32 	%r256, %r4, %r255;
	ld.shared.f32 	%f89, [%r256];
	atom.global.add.f32 	%f90, [%rd47], %f89;
$L__BB2_79:
	mul.wide.u32 	%rd48, %r273, 4;
	add.s64 	%rd49, %rd3, %rd48;
	shl.b32 	%r257, %r273, 2;
	add.s32 	%r258, %r24, %r257;
	ld.shared.u32 	%r259, [%r258];
	atom.global.add.u32 	%r260, [%rd49], %r259;
	add.s32 	%r273, %r273, 1;
	setp.eq.s32 	%p58, %r273, %r81;
	@%p58 bra 	$L__BB2_91;
	bra.uni 	$L__BB2_68;
$L__BB2_80:
	and.b32  	%r68, %r81, 7;
	setp.lt.u32 	%p43, %r81, 8;
	mov.b32 	%r281, 0;
	@%p43 bra 	$L__BB2_83;
	and.b32  	%r281, %r81, 2147483640;
	mov.b32 	%r280, 0;
$L__BB2_82:
	.pragma "nounroll";
	mul.wide.u32 	%rd22, %r280, 4;
	add.s64 	%rd23, %rd3, %rd22;
	shl.b32 	%r203, %r280, 2;
	add.s32 	%r204, %r24, %r203;
	ld.shared.u32 	%r205, [%r204];
	atom.global.add.u32 	%r206, [%rd23], %r205;
	ld.shared.u32 	%r207, [%r204+4];
	atom.global.add.u32 	%r208, [%rd23+4], %r207;
	ld.shared.u32 	%r209, [%r204+8];
	atom.global.add.u32 	%r210, [%rd23+8], %r209;
	ld.shared.u32 	%r211, [%r204+12];
	atom.global.add.u32 	%r212, [%rd23+12], %r211;
	ld.shared.u32 	%r213, [%r204+16];
	atom.global.add.u32 	%r214, [%rd23+16], %r213;
	ld.shared.u32 	%r215, [%r204+20];
	atom.global.add.u32 	%r216, [%rd23+20], %r215;
	ld.shared.u32 	%r217, [%r204+24];
	atom.global.add.u32 	%r218, [%rd23+24], %r217;
	ld.shared.u32 	%r219, [%r204+28];
	atom.global.add.u32 	%r220, [%rd23+28], %r219;
	add.s32 	%r280, %r280, 8;
	setp.ne.s32 	%p44, %r280, %r281;
	@%p44 bra 	$L__BB2_82;
$L__BB2_83:
	setp.eq.s32 	%p45, %r68, 0;
	@%p45 bra 	$L__BB2_91;
	and.b32  	%r75, %r81, 3;
	setp.lt.u32 	%p46, %r68, 4;
	@%p46 bra 	$L__BB2_86;
	mul.wide.u32 	%rd24, %r281, 4;
	add.s64 	%rd25, %rd3, %rd24;
	shl.b32 	%r221, %r281, 2;
	add.s32 	%r222, %r24, %r221;
	ld.shared.u32 	%r223, [%r222];
	atom.global.add.u32 	%r224, [%rd25], %r223;
	ld.shared.u32 	%r225, [%r222+4];
	atom.global.add.u32 	%r226, [%rd25+4], %r225;
	ld.shared.u32 	%r227, [%r222+8];
	atom.global.add.u32 	%r228, [%rd25+8], %r227;
	ld.shared.u32 	%r229, [%r222+12];
	atom.global.add.u32 	%r230, [%rd25+12], %r229;
	add.s32 	%r281, %r281, 4;
$L__BB2_86:
	setp.eq.s32 	%p47, %r75, 0;
	@%p47 bra 	$L__BB2_91;
	setp.eq.s32 	%p48, %r75, 1;
	@%p48 bra 	$L__BB2_89;
	mul.wide.u32 	%rd26, %r281, 4;
	add.s64 	%rd27, %rd3, %rd26;
	shl.b32 	%r231, %r281, 2;
	add.s32 	%r232, %r24, %r231;
	ld.shared.u32 	%r233, [%r232];
	atom.global.add.u32 	%r234, [%rd27], %r233;
	ld.shared.u32 	%r235, [%r232+4];
	atom.global.add.u32 	%r236, [%rd27+4], %r235;
	add.s32 	%r281, %r281, 2;
$L__BB2_89:
	and.b32  	%r237, %r81, 1;
	setp.eq.b32 	%p49, %r237, 1;
	not.pred 	%p50, %p49;
	@%p50 bra 	$L__BB2_91;
	mul.wide.u32 	%rd28, %r281, 4;
	add.s64 	%rd29, %rd3, %rd28;
	shl.b32 	%r238, %r281, 2;
	add.s32 	%r239, %r24, %r238;
	ld.shared.u32 	%r240, [%r239];
	atom.global.add.u32 	%r241, [%rd29], %r240;
$L__BB2_91:
	ret;

}
	// .globl	_Z13divideCentersPfPiS_ii
.visible .entry _Z13divideCentersPfPiS_ii(
	.param .u64 .ptr .align 1 _Z13divideCentersPfPiS_ii_param_0,
	.param .u64 .ptr .align 1 _Z13divideCentersPfPiS_ii_param_1,
	.param .u64 .ptr .align 1 _Z13divideCentersPfPiS_ii_param_2,
	.param .u32 _Z13divideCentersPfPiS_ii_param_3,
	.param .u32 _Z13divideCentersPfPiS_ii_param_4
)
{
	.local .align 8 .b8 	__local_depot3[8];
	.reg .b64 	%SP;
	.reg .b64 	%SPL;
	.reg .pred 	%p<15>;
	.reg .b32 	%r<50>;
	.reg .b32 	%f<39>;
	.reg .b64 	%rd<51>;
	.reg .b64 	%fd<8>;

	mov.u64 	%SPL, __local_depot3;
	cvta.local.u64 	%SP, %SPL;
	ld.param.u64 	%rd11, [_Z13divideCentersPfPiS_ii_param_0];
	ld.param.u64 	%rd10, [_Z13divideCentersPfPiS_ii_param_1];
	ld.param.u64 	%rd12, [_Z13divideCentersPfPiS_ii_param_2];
	ld.param.u32 	%r20, [_Z13divideCentersPfPiS_ii_param_4];
	cvta.to.global.u64 	%rd1, %rd12;
	cvta.to.global.u64 	%rd2, %rd11;
	add.u64 	%rd13, %SP, 0;
	add.u64 	%rd3, %SPL, 0;
	setp.lt.s32 	%p1, %r20, 1;
	@%p1 bra 	$L__BB3_28;
	mov.u32 	%r22, %tid.x;
	mov.u32 	%r23, %ntid.x;
	mov.u32 	%r24, %ctaid.x;
	mad.lo.s32 	%r25, %r24, %r23, %r22;
	cvta.to.global.u64 	%rd14, %rd10;
	mul.wide.s32 	%rd15, %r25, 4;
	add.s64 	%rd4, %rd14, %rd15;
	mul.lo.s32 	%r1, %r20, %r25;
	and.b32  	%r2, %r20, 3;
	setp.lt.u32 	%p2, %r20, 4;
	mov.b32 	%r49, 0;
	@%p2 bra 	$L__BB3_16;
	and.b32  	%r49, %r20, 2147483644;
	neg.s32 	%r47, %r49;
	add.s64 	%rd5, %rd1, 8;
	add.s64 	%rd6, %rd2, 8;
	mov.u32 	%r46, %r1;
$L__BB3_3:
	.pragma "nounroll";
	mul.wide.s32 	%rd16, %r46, 4;
	add.s64 	%rd7, %rd5, %rd16;
	add.s64 	%rd8, %rd6, %rd16;
	ld.global.u32 	%r7, [%rd4];
	setp.ne.s32 	%p3, %r7, 0;
	@%p3 bra 	$L__BB3_5;
	ld.global.f32 	%f34, [%rd7+-8];
	bra.uni 	$L__BB3_6;
$L__BB3_5:
	ld.global.f32 	%f16, [%rd8+-8];
	cvt.rn.f32.s32 	%f17, %r7;
	div.rn.f32 	%f34, %f16, %f17;
	st.global.f32 	[%rd8+-8], %f34;
	st.global.f32 	[%rd7+-8], %f34;
$L__BB3_6:
	cvt.f64.f32 	%fd1, %f34;
	st.local.f64 	[%rd3], %fd1;
	mov.u64 	%rd17, $str;
	cvta.global.u64 	%rd18, %rd17;
	{ // callseq 0, 0
	.param .b64 param0;
	st.param.b64 	[param0], %rd18;
	.param .b64 param1;
	st.param.b64 	[param1], %rd13;
	.param .b32 retval0;
	call.uni (retval0), 
	vprintf, 
	(
	param0, 
	param1
	);
	ld.param.b32 	%r26, [retval0];
	} // callseq 0
	ld.global.u32 	%r8, [%rd4];
	setp.ne.s32 	%p4, %r8, 0;
	@%p4 bra 	$L__BB3_8;
	ld.global.f32 	%f35, [%rd7+-4];
	bra.uni 	$L__BB3_9;
$L__BB3_8:
	ld.global.f32 	%f18, [%rd8+-4];
	cvt.rn.f32.s32 	%f19, %r8;
	div.rn.f32 	%f35, %f18, %f19;
	st.global.f32 	[%rd8+-4], %f35;
	st.global.f32 	[%rd7+-4], %f35;
$L__BB3_9:
	cvt.f64.f32 	%fd2, %f35;
	st.local.f64 	[%rd3], %fd2;
	cvta.global.u64 	%rd21, %rd17;
	{ // callseq 1, 0
	.param .b64 param0;
	st.param.b64 	[param0], %rd21;
	.param .b64 param1;
	st.param.b64 	[param1], %rd13;
	.param .b32 retval0;
	call.uni (retval0), 
	vprintf, 
	(
	param0, 
	param1
	);
	ld.param.b32 	%r28, [retval0];
	} // callseq 1
	ld.global.u32 	%r9, [%rd4];
	setp.ne.s32 	%p5, %r9, 0;
	@%p5 bra 	$L__BB3_11;
	ld.global.f32 	%f36, [%rd7];
	bra.uni 	$L__BB3_12;
$L__BB3_11:
	ld.global.f32 	%f20, [%rd8];
	cvt.rn.f32.s32 	%f21, %r9;
	div.rn.f32 	%f36, %f20, %f21;
	st.global.f32 	[%rd8], %f36;
	st.global.f32 	[%rd7], %f36;
$L__BB3_12:
	cvt.f64.f32 	%fd3, %f36;
	st.local.f64 	[%rd3], %fd3;
	cvta.global.u64 	%rd24, %rd17;
	{ // callseq 2, 0
	.param .b64 param0;
	st.param.b64 	[param0], %rd24;
	.param .b64 param1;
	st.param.b64 	[param1], %rd13;
	.param .b32 retval0;
	call.uni (retval0), 
	vprintf, 
	(
	param0, 
	param1
	);
	ld.param.b32 	%r30, [retval0];
	} // callseq 2
	ld.global.u32 	%r10, [%rd4];
	setp.ne.s32 	%p6, %r10, 0;
	@%p6 bra 	$L__BB3_14;
	ld.global.f32 	%f37, [%rd7+4];
	bra.uni 	$L__BB3_15;
$L__BB3_14:
	ld.global.f32 	%f22, [%rd8+4];
	cvt.rn.f32.s32 	%f23, %r10;
	div.rn.f32 	%f37, %f22, %f23;
	st.global.f32 	[%rd8+4], %f37;
	st.global.f32 	[%rd7+4], %f37;
$L__BB3_15:
	cvt.f64.f32 	%fd4, %f37;
	st.local.f64 	[%rd3], %fd4;
	cvta.global.u64 	%rd27, %rd17;
	{ // callseq 3, 0
	.param .b64 param0;
	st.param.b64 	[param0], %rd27;
	.param .b64 param1;
	st.param.b64 	[param1], %rd13;
	.param .b32 retval0;
	call.uni (retval0), 
	vprintf, 
	(
	param0, 
	param1
	);
	ld.param.b32 	%r32, [retval0];
	} // callseq 3
	add.s32 	%r47, %r47, 4;
	add.s32 	%r46, %r46, 4;
	setp.ne.s32 	%p7, %r47, 0;
	@%p7 bra 	$L__BB3_3;
$L__BB3_16:
	setp.eq.s32 	%p8, %r2, 0;
	@%p8 bra 	$L__BB3_28;
	setp.eq.s32 	%p9, %r2, 1;
	@%p9 bra 	$L__BB3_24;
	ld.global.u32 	%r14, [%rd4];
	setp.eq.s32 	%p10, %r14, 0;
	@%p10 bra 	$L__BB3_20;
	add.s32 	%r34, %r49, %r1;
	mul.wide.s32 	%rd29, %r34, 4;
	add.s64 	%rd30, %rd2, %rd29;
	ld.global.f32 	%f24, [%rd30];
	cvt.rn.f32.s32 	%f25, %r14;
	div.rn.f32 	%f26, %f24, %f25;
	st.global.f32 	[%rd30], %f26;
	add.s64 	%rd31, %rd1, %rd29;
	st.global.f32 	[%rd31], %f26;
$L__BB3_20:
	add.s32 	%r15, %r49, %r1;
	mul.wide.s32 	%rd32, %r15, 4;
	add.s64 	%rd9, %rd1, %rd32;
	ld.global.f32 	%f27, [%rd9];
	cvt.f64.f32 	%fd5, %f27;
	st.local.f64 	[%rd3], %fd5;
	mov.u64 	%rd33, $str;
	cvta.global.u64 	%rd34, %rd33;
	{ // callseq 4, 0
	.param .b64 param0;
	st.param.b64 	[param0], %rd34;
	.param .b64 param1;
	st.param.b64 	[param1], %rd13;
	.param .b32 retval0;
	call.uni (retval0), 
	vprintf, 
	(
	param0, 
	param1
	);
	ld.param.b32 	%r35, [retval0];
	} // callseq 4
	ld.global.u32 	%r16, [%rd4];
	setp.ne.s32 	%p11, %r16, 0;
	@%p11 bra 	$L__BB3_22;
	ld.global.f32 	%f38, [%rd9+4];
	bra.uni 	$L__BB3_23;
$L__BB3_22:
	add.s64 	%rd37, %rd2, %rd32;
	ld.global.f32 	%f28, [%rd37+4];
	cvt.rn.f32.s32 	%f29, %r16;
	div.rn.f32 	%f38, %f28, %f29;
	st.global.f32 	[%rd37+4], %f38;
	st.global.f32 	[%rd9+4], %f38;
$L__BB3_23:
	cvt.f64.f32 	%fd6, %f38;
	st.local.f64 	[%rd3], %fd6;
	cvta.global.u64 	%rd39, %rd33;
	{ // callseq 5, 0
	.param .b64 param0;
	st.param.b64 	[param0], %rd39;
	.param .b64 param1;
	st.param.b64 	[param1], %rd13;
	.param .b32 retval0;
	call.uni (retval0), 
	vprintf, 
	(
	param0, 
	param1
	);
	ld.param.b32 	%r37, [retval0];
	} // callseq 5
	add.s32 	%r49, %r49, 2;
$L__BB3_24:
	and.b32  	%r39, %r20, 1;
	setp.eq.b32 	%p12, %r39, 1;
	not.pred 	%p13, %p12;
	@%p13 bra 	$L__BB3_28;
	ld.global.u32 	%r19, [%rd4];
	setp.eq.s32 	%p14, %r19, 0;
	@%p14 bra 	$L__BB3_27;
	add.s32 	%r40, %r49, %r1;
	mul.wide.s32 	%rd41, %r40, 4;
	add.s64 	%rd42, %rd2, %rd41;
	ld.global.f32 	%f30, [%rd42];
	cvt.rn.f32.s32 	%f31, %r19;
	div.rn.f32 	%f32, %f30, %f31;
	st.global.f32 	[%rd42], %f32;
	add.s64 	%rd43, %rd1, %rd41;
	st.global.f32 	[%rd43], %f32;
$L__BB3_27:
	add.s32 	%r41, %r49, %r1;
	mul.wide.s32 	%rd44, %r41, 4;
	add.s64 	%rd45, %rd1, %rd44;
	ld.global.f32 	%f33, [%rd45];
	cvt.f64.f32 	%fd7, %f33;
	st.local.f64 	[%rd3], %fd7;
	mov.u64 	%rd46, $str;
	cvta.global.u64 	%rd47, %rd46;
	{ // callseq 6, 0
	.param .b64 param0;
	st.param.b64 	[param0], %rd47;
	.param .b64 param1;
	st.param.b64 	[param1], %rd13;
	.param .b32 retval0;
	call.uni (retval0), 
	vprintf, 
	(
	param0, 
	param1
	);
	ld.param.b32 	%r42, [retval0];
	} // callseq 6
$L__BB3_28:
	mov.u64 	%rd49, $str$1;
	cvta.global.u64 	%rd50, %rd49;
	{ // callseq 7, 0
	.param .b64 param0;
	st.param.b64 	[param0], %rd50;
	.param .b64 param1;
	st.param.b64 	[param1], 0;
	.param .b32 retval0;
	call.uni (retval0), 
	vprintf, 
	(
	param0, 
	param1
	);
	ld.param.b32 	%r44, [retval0];
	} // callseq 7
	ret;

}


// ===== COMPILED SASS (sm_100) =====

	.target	sm_100

	.elftype	@"ET_EXEC"


//--------------------- .note.nv.tkinfo           --------------------------
	.section	.note.nv.tkinfo,"",@"SHT_NOTE"
	.sectionflags	@"SHF_NOTE_NV_TKINFO"
	.tkinfo
        /*0018*/ 	.word	0x00000002
        /*0030*/ 	.string	""
        /*0030*/ 	.string	"ptxas"
        /*0030*/ 	.string	"Cuda compilation tools, release 13.0, V13.0.88"
        /*0030*/ 	.string	"Build cuda_13.0.r13.0/compiler.36424714_0"
        /*0030*/ 	.string	"-arch sm_100 -m 64 "



//--------------------- .note.nv.cuinfo           --------------------------
	.section	.note.nv.cuinfo,"",@"SHT_NOTE"
	.sectionflags	@"SHF_NOTE_NV_CUINFO"
        /*0018*/ 	.short	0x0002
        /*001a*/ 	.short	0x0064
        /*001c*/ 	.short	0x0082
	.zero		2


//--------------------- .nv.info                  --------------------------
	.section	.nv.info,"",@"SHT_CUDA_INFO"
	.align	4


	//----- nvinfo : EIATTR_REGCOUNT
	.align		4
        /*0000*/ 	.byte	0x04, 0x2f
        /*0002*/ 	.short	(.L_3 - .L_2)
	.align		4
.L_2:
        /*0004*/ 	.word	index@(_Z11findClosestPfS_PiS0_iii)
        /*0008*/ 	.word	0x00000020


	//----- nvinfo : EIATTR_FRAME_SIZE
	.align		4
.L_3:
        /*000c*/ 	.byte	0x04, 0x11
        /*000e*/ 	.short	(.L_5 - .L_4)
	.align		4
.L_4:
        /*0010*/ 	.word	index@(_Z11findClosestPfS_PiS0_iii)
        /*0014*/ 	.word	0x00000000


	//----- nvinfo : EIATTR_REGCOUNT
	.align		4
.L_5:
        /*0018*/ 	.byte	0x04, 0x2f
        /*001a*/ 	.short	(.L_7 - .L_6)
	.align		4
.L_6:
        /*001c*/ 	.word	index@(_Z9findDeltaPii)
        /*0020*/ 	.word	0x0000000e


	//----- nvinfo : EIATTR_FRAME_SIZE
	.align		4
.L_7:
        /*0024*/ 	.byte	0x04, 0x11
        /*0026*/ 	.short	(.L_9 - .L_8)
	.align		4
.L_8:
        /*0028*/ 	.word	index@(_Z9findDeltaPii)
        /*002c*/ 	.word	0x00000000


	//----- nvinfo : EIATTR_REGCOUNT
	.align		4
.L_9:
        /*0030*/ 	.byte	0x04, 0x2f
        /*0032*/ 	.short	(.L_11 - .L_10)
	.align		4
.L_10:
        /*0034*/ 	.word	index@(_Z13updateCentersPfPiS_S0_iii)
        /*0038*/ 	.word	0x0000001e


	//----- nvinfo : EIATTR_FRAME_SIZE
	.align		4
.L_11:
        /*003c*/ 	.byte	0x04, 0x11
        /*003e*/ 	.short	(.L_13 - .L_12)
	.align		4
.L_12:
        /*0040*/ 	.word	index@(_Z13updateCentersPfPiS_S0_iii)
        /*0044*/ 	.word	0x00000000


	//----- nvinfo : EIATTR_REGCOUNT
	.align		4
.L_13:
        /*0048*/ 	.byte	0x04, 0x2f
        /*004a*/ 	.short	(.L_15 - .L_14)
	.align		4
.L_14:
        /*004c*/ 	.word	index@(_Z13divideCentersPfPiS_ii)
        /*0050*/ 	.word	0x00000020


	//----- nvinfo : EIATTR_FRAME_SIZE
	.align		4
.L_15:
        /*0054*/ 	.byte	0x04, 0x11
        /*0056*/ 	.short	(.L_17 - .L_16)
	.align		4
.L_16:
        /*0058*/ 	.word	index@($__internal_0_$__cuda_sm3x_div_rn_noftz_f32_slowpath)
        /*005c*/ 	.word	0x00000008


	//----- nvinfo : EIATTR_FRAME_SIZE
	.align		4
.L_17:
        /*0060*/ 	.byte	0x04, 0x11
        /*0062*/ 	.short	(.L_19 - .L_18)
	.align		4
.L_18:
        /*0064*/ 	.word	index@(_Z13divideCentersPfPiS_ii)
        /*0068*/ 	.word	0x00000008


	//----- nvinfo : EIATTR_MIN_STACK_SIZE
	.align		4
.L_19:
        /*006c*/ 	.byte	0x04, 0x12
        /*006e*/ 	.short	(.L_21 - .L_20)
	.align		4
.L_20:
        /*0070*/ 	.word	index@(_Z13divideCentersPfPiS_ii)
        /*0074*/ 	.word	0x00000008


	//----- nvinfo : EIATTR_MIN_STACK_SIZE
	.align		4
.L_21:
        /*0078*/ 	.byte	0x04, 0x12
        /*007a*/ 	.short	(.L_23 - .L_22)
	.align		4
.L_22:
        /*007c*/ 	.word	index@(_Z13updateCentersPfPiS_S0_iii)
        /*0080*/ 	.word	0x00000000


	//----- nvinfo : EIATTR_MIN_STACK_SIZE
	.align		4
.L_23:
        /*0084*/ 	.byte	0x04, 0x12
        /*0086*/ 	.short	(.L_25 - .L_24)
	.align		4
.L_24:
        /*0088*/ 	.word	index@(_Z9findDeltaPii)
        /*008c*/ 	.word	0x00000000


	//----- nvinfo : EIATTR_MIN_STACK_SIZE
	.align		4
.L_25:
        /*0090*/ 	.byte	0x04, 0x12
        /*0092*/ 	.short	(.L_27 - .L_26)
	.align		4
.L_26:
        /*0094*/ 	.word	index@(_Z11findClosestPfS_PiS0_iii)
        /*0098*/ 	.word	0x00000000
.L_27:


//--------------------- .nv.compat                --------------------------
	.section	.nv.compat,"",@"SHT_CUDA_COMPAT_INFO"
	.align	4
        /*0000*/ 	.byte	0x02, 0x09, 0x00, 0x00, 0x02, 0x02, 0x01, 0x00, 0x02, 0x05, 0x05, 0x00, 0x03, 0x07, 0x01, 0x01
        /*0010*/ 	.byte	0x02, 0x03, 0x00, 0x00, 0x02, 0x06, 0x01, 0x00, 0x04, 0x0b, 0x08, 0x00, 0x01, 0x00, 0x00, 0x00
        /*0020*/ 	.byte	0x00, 0x00, 0x00, 0x00


//--------------------- .nv.info._Z13divideCentersPfPiS_ii --------------------------
	.section	.nv.info._Z13divideCentersPfPiS_ii,"",@"SHT_CUDA_INFO"
	.sectionflags	@""
	.align	4


	//----- nvinfo : EIATTR_CUDA_API_VERSION
	.align		4
        /*0000*/ 	.byte	0x04, 0x37
        /*0002*/ 	.short	(.L_29 - .L_28)
.L_28:
        /*0004*/ 	.word	0x00000082


	//----- nvinfo : EIATTR_KPARAM_INFO
	.align		4
.L_29:
        /*0008*/ 	.byte	0x04, 0x17
        /*000a*/ 	.short	(.L_31 - .L_30)
.L_30:
        /*000c*/ 	.word	0x00000000
        /*0010*/ 	.short	0x0004
        /*0012*/ 	.short	0x001c
        /*0014*/ 	.byte	0x00, 0xf0, 0x11, 0x00


	//----- nvinfo : EIATTR_KPARAM_INFO
	.align		4
.L_31:
        /*0018*/ 	.byte	0x04, 0x17
        /*001a*/ 	.short	(.L_33 - .L_32)
.L_32:
        /*001c*/ 	.word	0x00000000
        /*0020*/ 	.short	0x0003
        /*0022*/ 	.short	0x0018
        /*0024*/ 	.byte	0x00, 0xf0, 0x11, 0x00


	//----- nvinfo : EIATTR_KPARAM_INFO
	.align		4
.L_33:
        /*0028*/ 	.byte	0x04, 0x17
        /*002a*/ 	.short	(.L_35 - .L_34)
.L_34:
        /*002c*/ 	.word	0x00000000
        /*0030*/ 	.short	0x0002
        /*0032*/ 	.short	0x0010
        /*0034*/ 	.byte	0x00, 0xf5, 0x21, 0x00


	//----- nvinfo : EIATTR_KPARAM_INFO
	.align		4
.L_35:
        /*0038*/ 	.byte	0x04, 0x17
        /*003a*/ 	.short	(.L_37 - .L_36)
.L_36:
        /*003c*/ 	.word	0x00000000
        /*0040*/ 	.short	0x0001
        /*0042*/ 	.short	0x0008
        /*0044*/ 	.byte	0x00, 0xf5, 0x21, 0x00


	//----- nvinfo : EIATTR_KPARAM_INFO
	.align		4
.L_37:
        /*0048*/ 	.byte	0x04, 0x17
        /*004a*/ 	.short	(.L_39 - .L_38)
.L_38:
        /*004c*/ 	.word	0x00000000
        /*0050*/ 	.short	0x0000
        /*0052*/ 	.short	0x0000
        /*0054*/ 	.byte	0x00, 0xf5, 0x21, 0x00


	//----- nvinfo : EIATTR_SPARSE_MMA_MASK
	.align		4
.L_39:
        /*0058*/ 	.byte	0x03, 0x50
        /*005a*/ 	.short	0x0000


	//----- nvinfo : EIATTR_MAXREG_COUNT
	.align		4
        /*005c*/ 	.byte	0x03, 0x1b
        /*005e*/ 	.short	0x00ff


	//----- nvinfo : EIATTR_EXTERNS
	.align		4
        /*0060*/ 	.byte	0x04, 0x0f
        /*0062*/ 	.short	(.L_41 - .L_40)


	//   ....[0]....
	.align		4
.L_40:
        /*0064*/ 	.word	index@(vprintf)


	//----- nvinfo : EIATTR_MERCURY_ISA_VERSION
	.align		4
.L_41:
        /*0068*/ 	.byte	0x03, 0x5f
        /*006a*/ 	.short	0x0101


	//----- nvinfo : EIATTR_VRC_CTA_INIT_COUNT
	.align		4
        /*006c*/ 	.byte	0x02, 0x4a
	.zero		1
	.zero		1


	//----- nvinfo : EIATTR_SYSCALL_OFFSETS
	.align		4
        /*0070*/ 	.byte	0x04, 0x46
        /*0072*/ 	.short	(.L_43 - .L_42)


	//   ....[0]....
.L_42:
        /*0074*/ 	.word	0x000004b0


	//   ....[1]....
        /*0078*/ 	.word	0x000006e0


	//   ....[2]....
        /*007c*/ 	.word	0x00000910


	//   ....[3]....
        /*0080*/ 	.word	0x00000b40


	//   ....[4]....
        /*0084*/ 	.word	0x00000e60


	//   ....[5]....
        /*0088*/ 	.word	0x000010b0


	//   ....[6]....
        /*008c*/ 	.word	0x000013a0


	//   ....[7]....
        /*0090*/ 	.word	0x00001420


	//----- nvinfo : EIATTR_EXIT_INSTR_OFFSETS
	.align		4
.L_43:
        /*0094*/ 	.byte	0x04, 0x1c
        /*0096*/ 	.short	(.L_45 - .L_44)


	//   ....[0]....
.L_44:
        /*0098*/ 	.word	0x00001430


	//----- nvinfo : EIATTR_CRS_STACK_SIZE
	.align		4
.L_45:
        /*009c*/ 	.byte	0x04, 0x1e
        /*009e*/ 	.short	(.L_47 - .L_46)
.L_46:
        /*00a0*/ 	.word	0x00000000


	//----- nvinfo : EIATTR_CBANK_PARAM_SIZE
	.align		4
.L_47:
        /*00a4*/ 	.byte	0x03, 0x19
        /*00a6*/ 	.short	0x0020


	//----- nvinfo : EIATTR_PARAM_CBANK
	.align		4
        /*00a8*/ 	.byte	0x04, 0x0a
        /*00aa*/ 	.short	(.L_49 - .L_48)
	.align		4
.L_48:
        /*00ac*/ 	.word	index@(.nv.constant0._Z13divideCentersPfPiS_ii)
        /*00b0*/ 	.short	0x0380
        /*00b2*/ 	.short	0x0020


	//----- nvinfo : EIATTR_SW_WAR
	.align		4
.L_49:
        /*00b4*/ 	.byte	0x04, 0x36
        /*00b6*/ 	.short	(.L_51 - .L_50)
.L_50:
        /*00b8*/ 	.word	0x00000008
.L_51:


//--------------------- .nv.info._Z13updateCentersPfPiS_S0_iii --------------------------
	.section	.nv.info._Z13updateCentersPfPiS_S0_iii,"",@"SHT_CUDA_INFO"
	.sectionflags	@""
	.align	4


	//----- nvinfo : EIATTR_CUDA_API_VERSION
	.align		4
        /*0000*/ 	.byte	0x04, 0x37
        /*0002*/ 	.short	(.L_53 - .L_52)
.L_52:
        /*0004*/ 	.word	0x00000082


	//----- nvinfo : EIATTR_KPARAM_INFO
	.align		4
.L_53:
        /*0008*/ 	.byte	0x04, 0x17
        /*000a*/ 	.short	(.L_55 - .L_54)
.L_54:
        /*000c*/ 	.word	0x00000000
        /*0010*/ 	.short	0x0006
        /*0012*/ 	.short	0x0028
        /*0014*/ 	.byte	0x00, 0xf0, 0x11, 0x00


	//----- nvinfo : EIATTR_KPARAM_INFO
	.align		4
.L_55:
        /*0018*/ 	.byte	0x04, 0x17
        /*001a*/ 	.short	(.L_57 - .L_56)
.L_56:
        /*001c*/ 	.word	0x00000000
        /*0020*/ 	.short	0x0005
        /*0022*/ 	.short	0x0024
        /*0024*/ 	.byte	0x00, 0xf0, 0x11, 0x00


	//----- nvinfo : EIATTR_KPARAM_INFO
	.align		4
.L_57:
        /*0028*/ 	.byte	0x04, 0x17
        /*002a*/ 	.short	(.L_59 - .L_58)
.L_58:
        /*002c*/ 	.word	0x00000000
        /*0030*/ 	.short	0x0004
        /*0032*/ 	.short	0x0020
        /*0034*/ 	.byte	0x00, 0xf0, 0x11, 0x00


	//----- nvinfo : EIATTR_KPARAM_INFO
	.align		4
.L_59:
        /*0038*/ 	.byte	0x04, 0x17
        /*003a*/ 	.short	(.L_61 - .L_60)
.L_60:
        /*003c*/ 	.word	0x00000000
        /*0040*/ 	.short	0x0003
        /*0042*/ 	.short	0x0018
        /*0044*/ 	.byte	0x00, 0xf5, 0x21, 0x00


	//----- nvinfo : EIATTR_KPARAM_INFO
	.align		4
.L_61:
        /*0048*/ 	.byte	0x04, 0x17
        /*004a*/ 	.short	(.L_63 - .L_62)
.L_62:
        /*004c*/ 	.word	0x00000000
        /*0050*/ 	.short	0x0002
        /*0052*/ 	.short	0x0010
        /*0054*/ 	.byte	0x00, 0xf5, 0x21, 0x00


	//----- nvinfo : EIATTR_KPARAM_INFO
	.align		4
.L_63:
        /*0058*/ 	.byte	0x04, 0x17
        /*005a*/ 	.short	(.L_65 - .L_64)
.L_64:
        /*005c*/ 	.word	0x00000000
        /*0060*/ 	.short	0x0001
        /*0062*/ 	.short	0x0008
        /*0064*/ 	.byte	0x00, 0xf5, 0x21, 0x00


	//----- nvinfo : EIATTR_KPARAM_INFO
	.align		4
.L_65:
        /*0068*/ 	.byte	0x04, 0x17
        /*006a*/ 	.short	(.L_67 - .L_66)
.L_66:
        /*006c*/ 	.word	0x00000000
        /*0070*/ 	.short	0x0000
        /*0072*/ 	.short	0x0000
        /*0074*/ 	.byte	0x00, 0xf5, 0x21, 0x00


	//----- nvinfo : EIATTR_SPARSE_MMA_MASK
	.align		4
.L_67:
        /*0078*/ 	.byte	0x03, 0x50
        /*007a*/ 	.short	0x0000


	//----- nvinfo : EIATTR_MAXREG_COUNT
	.align		4
        /*007c*/ 	.byte	0x03, 0x1b
        /*007e*/ 	.short	0x00ff


	//----- nvinfo : EIATTR_NUM_BARRIERS
	.align		4
        /*0080*/ 	.byte	0x02, 0x4c
        /*0082*/ 	.byte	0x01
	.zero		1


	//----- nvinfo : EIATTR_MERCURY_ISA_VERSION
	.align		4
        /*0084*/ 	.byte	0x03, 0x5f
        /*0086*/ 	.short	0x0101


	//----- nvinfo : EIATTR_VRC_CTA_INIT_COUNT
	.align		4
        /*0088*/ 	.byte	0x02, 0x4a
	.zero		1
	.zero		1


	//----- nvinfo : EIATTR_EXIT_INSTR_OFFSETS
	.align		4
        /*008c*/ 	.byte	0x04, 0x1c
        /*008e*/ 	.short	(.L_69 - .L_68)


	//   ....[0]....
.L_68:
        /*0090*/ 	.word	0x00000070


	//   ....[1]....
        /*0094*/ 	.word	0x00000890


	//   ....[2]....
        /*0098*/ 	.word	0x00001290


	//   ....[3]....
        /*009c*/ 	.word	0x00001900


	//   ....[4]....
        /*00a0*/ 	.word	0x00001af0


	//   ....[5]....
        /*00a4*/ 	.word	0x00001c00


	//   ....[6]....
        /*00a8*/ 	.word	0x00001cd0


	//   ....[7]....
        /*00ac*/ 	.word	0x00001d30


	//----- nvinfo : EIATTR_CBANK_PARAM_SIZE
	.align		4
.L_69:
        /*00b0*/ 	.byte	0x03, 0x19
        /*00b2*/ 	.short	0x002c


	//----- nvinfo : EIATTR_PARAM_CBANK
	.align		4
        /*00b4*/ 	.byte	0x04, 0x0a
        /*00b6*/ 	.short	(.L_71 - .L_70)
	.align		4
.L_70:
        /*00b8*/ 	.word	index@(.nv.constant0._Z13updateCentersPfPiS_S0_iii)
        /*00bc*/ 	.short	0x0380
        /*00be*/ 	.short	0x002c


	//----- nvinfo : EIATTR_SW_WAR
	.align		4
.L_71:
        /*00c0*/ 	.byte	0x04, 0x36
        /*00c2*/ 	.short	(.L_73 - .L_72)
.L_72:
        /*00c4*/ 	.word	0x00000008
.L_73:


//--------------------- .nv.info._Z9findDeltaPii  --------------------------
	.section	.nv.info._Z9findDeltaPii,"",@"SHT_CUDA_INFO"
	.sectionflags	@""
	.align	4


	//----- nvinfo : EIATTR_CUDA_API_VERSION
	.align		4
        /*0000*/ 	.byte	0x04, 0x37
        /*0002*/ 	.short	(.L_75 - .L_74)
.L_74:
        /*0004*/ 	.word	0x00000082


	//----- nvinfo : EIATTR_KPARAM_INFO
	.align		4
.L_75:
        /*0008*/ 	.byte	0x04, 0x17
        /*000a*/ 	.short	(.L_77 - .L_76)
.L_76:
        /*000c*/ 	.word	0x00000000
        /*0010*/ 	.short	0x0001
        /*0012*/ 	.short	0x0008
        /*0014*/ 	.byte	0x00, 0xf0, 0x11, 0x00


	//----- nvinfo : EIATTR_KPARAM_INFO
	.align		4
.L_77:
        /*0018*/ 	.byte	0x04, 0x17
        /*001a*/ 	.short	(.L_79 - .L_78)
.L_78:
        /*001c*/ 	.word	0x00000000
        /*0020*/ 	.short	0x0000
        /*0022*/ 	.short	0x0000
        /*0024*/ 	.byte	0x00, 0xf5, 0x21, 0x00


	//----- nvinfo : EIATTR_SPARSE_MMA_MASK
	.align		4
.L_79:
        /*0028*/ 	.byte	0x03, 0x50
        /*002a*/ 	.short	0x0000


	//----- nvinfo : EIATTR_MAXREG_COUNT
	.align		4
        /*002c*/ 	.byte	0x03, 0x1b
        /*002e*/ 	.short	0x00ff


	//----- nvinfo : EIATTR_NUM_BARRIERS
	.align		4
        /*0030*/ 	.byte	0x02, 0x4c
        /*0032*/ 	.byte	0x01
	.zero		1


	//----- nvinfo : EIATTR_MERCURY_ISA_VERSION
	.align		4
        /*0034*/ 	.byte	0x03, 0x5f
        /*0036*/ 	.short	0x0101


	//----- nvinfo : EIATTR_VRC_CTA_INIT_COUNT
	.align		4
        /*0038*/ 	.byte	0x02, 0x4a
	.zero		1
	.zero		1


	//----- nvinfo : EIATTR_EXIT_INSTR_OFFSETS
	.align		4
        /*003c*/ 	.byte	0x04, 0x1c
        /*003e*/ 	.short	(.L_81 - .L_80)


	//   ....[0]....
.L_80:
        /*0040*/ 	.word	0x000000e0


	//   ....[1]....
        /*0044*/ 	.word	0x000002d0


	//   ....[2]....
        /*0048*/ 	.word	0x00000350


	//----- nvinfo : EIATTR_CBANK_PARAM_SIZE
	.align		4
.L_81:
        /*004c*/ 	.byte	0x03, 0x19
        /*004e*/ 	.short	0x000c


	//----- nvinfo : EIATTR_PARAM_CBANK
	.align		4
        /*0050*/ 	.byte	0x04, 0x0a
        /*0052*/ 	.short	(.L_83 - .L_82)
	.align		4
.L_82:
        /*0054*/ 	.word	index@(.nv.constant0._Z9findDeltaPii)
        /*0058*/ 	.short	0x0380
        /*005a*/ 	.short	0x000c


	//----- nvinfo : EIATTR_SW_WAR
	.align		4
.L_83:
        /*005c*/ 	.byte	0x04, 0x36
        /*005e*/ 	.short	(.L_85 - .L_84)
.L_84:
        /*0060*/ 	.word	0x00000008
.L_85:


//--------------------- .nv.info._Z11findClosestPfS_PiS0_iii --------------------------
	.section	.nv.info._Z11findClosestPfS_PiS0_iii,"",@"SHT_CUDA_INFO"
	.sectionflags	@""
	.align	4


	//----- nvinfo : EIATTR_CUDA_API_VERSION
	.align		4
        /*0000*/ 	.byte	0x04, 0x37
        /*0002*/ 	.short	(.L_87 - .L_86)
.L_86:
        /*0004*/ 	.word	0x00000082


	//----- nvinfo : EIATTR_KPARAM_INFO
	.align		4
.L_87:
        /*0008*/ 	.byte	0x04, 0x17
        /*000a*/ 	.short	(.L_89 - .L_88)
.L_88:
        /*000c*/ 	.word	0x00000000
        /*0010*/ 	.short	0x0006
        /*0012*/ 	.short	0x0028
        /*0014*/ 	.byte	0x00, 0xf0, 0x11, 0x00


	//----- nvinfo : EIATTR_KPARAM_INFO
	.align		4
.L_89:
        /*0018*/ 	.byte	0x04, 0x17
        /*001a*/ 	.short	(.L_91 - .L_90)
.L_90:
        /*001c*/ 	.word	0x00000000
        /*0020*/ 	.short	0x0005
        /*0022*/ 	.short	0x0024
        /*0024*/ 	.byte	0x00, 0xf0, 0x11, 0x00


	//----- nvinfo : EIATTR_KPARAM_INFO
	.align		4
.L_91:
        /*0028*/ 	.byte	0x04, 0x17
        /*002a*/ 	.short	(.L_93 - .L_92)
.L_92:
        /*002c*/ 	.word	0x00000000
        /*0030*/ 	.short	0x0004
        /*0032*/ 	.short	0x0020
        /*0034*/ 	.byte	0x00, 0xf0, 0x11, 0x00


	//----- nvinfo : EIATTR_KPARAM_INFO
	.align		4
.L_93:
        /*0038*/ 	.byte	0x04, 0x17
        /*003a*/ 	.short	(.L_95 - .L_94)
.L_94:
        /*003c*/ 	.word	0x00000000
        /*0040*/ 	.short	0x0003
        /*0042*/ 	.short	0x0018
        /*0044*/ 	.byte	0x00, 0xf5, 0x21, 0x00


	//----- nvinfo : EIATTR_KPARAM_INFO
	.align		4
.L_95:
        /*0048*/ 	.byte	0x04, 0x17
        /*004a*/ 	.short	(.L_97 - .L_96)
.L_96:
        /*004c*/ 	.word	0x00000000
        /*0050*/ 	.short	0x0002
        /*0052*/ 	.short	0x0010
        /*0054*/ 	.byte	0x00, 0xf5, 0x21, 0x00


	//----- nvinfo : EIATTR_KPARAM_INFO
	.align		4
.L_97:
        /*0058*/ 	.byte	0x04, 0x17
        /*005a*/ 	.short	(.L_99 - .L_98)
.L_98:
        /*005c*/ 	.word	0x00000000
        /*0060*/ 	.short	0x0001
        /*0062*/ 	.short	0x0008
        /*0064*/ 	.byte	0x00, 0xf5, 0x21, 0x00


	//----- nvinfo : EIATTR_KPARAM_INFO
	.align		4
.L_99:
        /*0068*/ 	.byte	0x04, 0x17
        /*006a*/ 	.short	(.L_101 - .L_100)
.L_100:
        /*006c*/ 	.word	0x00000000
        /*0070*/ 	.short	0x0000
        /*0072*/ 	.short	0x0000
        /*0074*/ 	.byte	0x00, 0xf5, 0x21, 0x00


	//----- nvinfo : EIATTR_SPARSE_MMA_MASK
	.align		4
.L_101:
        /*0078*/ 	.byte	0x03, 0x50
        /*007a*/ 	.short	0x0000


	//----- nvinfo : EIATTR_MAXREG_COUNT
	.align		4
        /*007c*/ 	.byte	0x03, 0x1b
        /*007e*/ 	.short	0x00ff


	//----- nvinfo : EIATTR_MERCURY_ISA_VERSION
	.align		4
        /*0080*/ 	.byte	0x03, 0x5f
        /*0082*/ 	.short	0x0101


	//----- nvinfo : EIATTR_VRC_CTA_INIT_COUNT
	.align		4
        /*0084*/ 	.byte	0x02, 0x4a
	.zero		1
	.zero		1


	//----- nvinfo : EIATTR_EXIT_INSTR_OFFSETS
	.align		4
        /*0088*/ 	.byte	0x04, 0x1c
        /*008a*/ 	.short	(.L_103 - .L_102)


	//   ....[0]....
.L_102:
        /*008c*/ 	.word	0x00000070


	//   ....[1]....
        /*0090*/ 	.word	0x00000de0


	//   ....[2]....
        /*0094*/ 	.word	0x00000e10


	//----- nvinfo : EIATTR_CBANK_PARAM_SIZE
	.align		4
.L_103:
        /*0098*/ 	.byte	0x03, 0x19
        /*009a*/ 	.short	0x002c


	//----- nvinfo : EIATTR_PARAM_CBANK
	.align		4
        /*009c*/ 	.byte	0x04, 0x0a
        /*009e*/ 	.short	(.L_105 - .L_104)
	.align		4
.L_104:
        /*00a0*/ 	.word	index@(.nv.constant0._Z11findClosestPfS_PiS0_iii)
        /*00a4*/ 	.short	0x0380
        /*00a6*/ 	.short	0x002c


	//----- nvinfo : EIATTR_SW_WAR
	.align		4
.L_105:
        /*00a8*/ 	.byte	0x04, 0x36
        /*00aa*/ 	.short	(.L_107 - .L_106)
.L_106:
        /*00ac*/ 	.word	0x00000008
.L_107:


//--------------------- .nv.callgraph             --------------------------
	.section	.nv.callgraph,"",@"SHT_CUDA_CALLGRAPH"
	.align	4
	.sectionentsize	8
	.align		4
        /*0000*/ 	.word	0x00000000
	.align		4
        /*0004*/ 	.word	0xffffffff
	.align		4
        /*0008*/ 	.word	index@(_Z13divideCentersPfPiS_ii)
	.align		4
        /*000c*/ 	.word	index@(vprintf)
	.align		4
        /*0010*/ 	.word	0x00000000
	.align		4
        /*0014*/ 	.word	0xfffffffe
	.align		4
        /*0018*/ 	.word	0x00000000
	.align		4
        /*001c*/ 	.word	0xfffffffd
	.align		4
        /*0020*/ 	.word	0x00000000
	.align		4
        /*0024*/ 	.word	0xfffffffc


//--------------------- .nv.constant4             --------------------------
	.section	.nv.constant4,"a",@progbits
	.align	8
	.align		8
.nv.constant4:
        /*0000*/ 	.dword	vprintf
	.align		8
        /*0008*/ 	.dword	$str
	.align		8
        /*0010*/ 	.dword	$str$1


//--------------------- .text._Z13divideCentersPfPiS_ii --------------------------
	.section	.text._Z13divideCentersPfPiS_ii,"ax",@progbits
	.align	128
        .global         _Z13divideCentersPfPiS_ii
        .type           _Z13divideCentersPfPiS_ii,@function
        .size           _Z13divideCentersPfPiS_ii,(.L_x_100 - _Z13divideCentersPfPiS_ii)
        .other          _Z13divideCentersPfPiS_ii,@"STO_CUDA_ENTRY STV_DEFAULT"
_Z13divideCentersPfPiS_ii:
.text._Z13divideCentersPfPiS_ii:
[----:B------:R-:W0:Y:S01]  /*0000*/  LDC R1, c[0x0][0x37c] ;  /* 0x0000df00ff017b82 */ /* 0x000e220000000800 */
[----:B------:R-:W1:Y:S01]  /*0010*/  LDCU UR4, c[0x0][0x39c] ;  /* 0x00007380ff0477ac */ /* 0x000e620008000800 */
[----:B0-----:R-:W-:Y:S01]  /*0020*/  VIADD R1, R1, 0xfffffff8 ;  /* 0xfffffff801017836 */ /* 0x001fe20000000000 */
[----:B------:R-:W0:Y:S01]  /*0030*/  LDCU UR5, c[0x0][0x2f8] ;  /* 0x00005f00ff0577ac */ /* 0x000e220008000800 */
[----:B------:R-:W2:Y:S01]  /*0040*/  LDCU UR6, c[0x0][0x2fc] ;  /* 0x00005f80ff0677ac */ /* 0x000ea20008000800 */
[----:B-1----:R-:W-:Y:S02]  /*0050*/  UISETP.GE.AND UP0, UPT, UR4, 0x1, UPT ;  /* 0x000000010400788c */ /* 0x002fe4000bf06270 */
[----:B0-----:R-:W-:-:S05]  /*0060*/  IADD3 R22, P0, PT, R1, UR5, RZ ;  /* 0x0000000501167c10 */ /* 0x001fca000ff1e0ff */
[----:B--2---:R-:W-:Y:S02]  /*0070*/  IMAD.X R2, RZ, RZ, UR6, P0 ;  /* 0x00000006ff027e24 */ /* 0x004fe400080e06ff */
[----:B------:R-:W-:Y:S06]  /*0080*/  BRA.U !UP0, `(.L_x_0) ;  /* 0x0000001108c87547 */ /* 0x000fec000b800000 */
[----:B------:R-:W0:Y:S01]  /*0090*/  S2R R3, SR_TID.X ;  /* 0x0000000000037919 */ /* 0x000e220000002100 */
[----:B------:R-:W1:Y:S01]  /*00a0*/  LDC.64 R28, c[0x0][0x388] ;  /* 0x0000e200ff1c7b82 */ /* 0x000e620000000a00 */
[----:B------:R-:W0:Y:S01]  /*00b0*/  LDCU UR5, c[0x0][0x360] ;  /* 0x00006c00ff0577ac */ /* 0x000e220008000800 */
[----:B------:R-:W-:Y:S01]  /*00c0*/  IMAD.MOV.U32 R23, RZ, RZ, RZ ;  /* 0x000000ffff177224 */ /* 0x000fe200078e00ff */
[----:B------:R-:W0:Y:S01]  /*00d0*/  S2R R0, SR_CTAID.X ;  /* 0x0000000000007919 */ /* 0x000e220000002500 */
[----:B------:R-:W-:Y:S01]  /*00e0*/  UISETP.GE.U32.AND UP0, UPT, UR4, 0x4, UPT ;  /* 0x000000040400788c */ /* 0x000fe2000bf06070 */
[----:B------:R-:W2:Y:S01]  /*00f0*/  LDCU.64 UR36, c[0x0][0x358] ;  /* 0x00006b00ff2477ac */ /* 0x000ea20008000a00 */
[----:B------:R-:W-:Y:S01]  /*0100*/  ULOP3.LUT UR42, UR4, 0x3, URZ, 0xc0, !UPT ;  /* 0x00000003042a7892 */ /* 0x000fe2000f8ec0ff */
[----:B0-----:R-:W-:-:S04]  /*0110*/  IMAD R3, R0, UR5, R3 ;  /* 0x0000000500037c24 */ /* 0x001fc8000f8e0203 */
[----:B-1----:R-:W-:-:S04]  /*0120*/  IMAD.WIDE R28, R3, 0x4, R28 ;  /* 0x00000004031c7825 */ /* 0x002fc800078e021c */
[----:B------:R-:W-:Y:S01]  /*0130*/  IMAD R24, R3, UR4, RZ ;  /* 0x0000000403187c24 */ /* 0x000fe2000f8e02ff */
[----:B--2---:R-:W-:Y:S06]  /*0140*/  BRA.U !UP0, `(.L_x_1) ;  /* 0x0000000908907547 */ /* 0x004fec000b800000 */
[----:B------:R-:W0:Y:S01]  /*0150*/  LDCU.64 UR40, c[0x0][0x390] ;  /* 0x00007200ff2877ac */ /* 0x000e220008000a00 */
[----:B------:R-:W-:Y:S01]  /*0160*/  BSSY.RECONVERGENT B6, `(.L_x_1) ;  /* 0x00000a2000067945 */ /* 0x000fe20003800200 */
[----:B------:R-:W-:Y:S01]  /*0170*/  MOV R25, R24 ;  /* 0x0000001800197202 */ /* 0x000fe20000000f00 */
[----:B------:R-:W1:Y:S01]  /*0180*/  LDCU.64 UR6, c[0x0][0x380] ;  /* 0x00007000ff0677ac */ /* 0x000e620008000a00 */
[----:B------:R-:W-:-:S04]  /*0190*/  ULOP3.LUT UR4, UR4, 0x7ffffffc, URZ, 0xc0, !UPT ;  /* 0x7ffffffc04047892 */ /* 0x000fc8000f8ec0ff */
[----:B------:R-:W-:Y:S02]  /*01a0*/  UIADD3 UR5, UPT, UPT, -UR4, URZ, URZ ;  /* 0x000000ff04057290 */ /* 0x000fe4000fffe1ff */
[----:B------:R-:W-:Y:S01]  /*01b0*/  IMAD.U32 R23, RZ, RZ, UR4 ;  /* 0x00000004ff177e24 */ /* 0x000fe2000f8e00ff */
[----:B0-----:R-:W-:-:S03]  /*01c0*/  UIADD3 UR38, UP0, UPT, UR40, 0x8, URZ ;  /* 0x0000000828267890 */ /* 0x001fc6000ff1e0ff */
[----:B------:R-:W-:Y:S01]  /*01d0*/  IMAD.U32 R26, RZ, RZ, UR5 ;  /* 0x00000005ff1a7e24 */ /* 0x000fe2000f8e00ff */
[----:B-1----:R-:W-:Y:S02]  /*01e0*/  UIADD3 UR39, UP1, UPT, UR6, 0x8, URZ ;  /* 0x0000000806277890 */ /* 0x002fe4000ff3e0ff */
[----:B------:R-:W-:Y:S02]  /*01f0*/  UIADD3.X UR41, UPT, UPT, URZ, UR41, URZ, UP0, !UPT ;  /* 0x00000029ff297290 */ /* 0x000fe400087fe4ff */
[----:B------:R-:W-:-:S12]  /*0200*/  UIADD3.X UR40, UPT, UPT, URZ, UR7, URZ, UP1, !UPT ;  /* 0x00000007ff287290 */ /* 0x000fd80008ffe4ff */
.L_x_25:
[----:B------:R-:W2:Y:S01]  /*0210*/  LDG.E R4, desc[UR36][R28.64] ;  /* 0x000000241c047981 */ /* 0x000ea2000c1e1900 */
[----:B------:R-:W-:Y:S01]  /*0220*/  MOV R18, UR38 ;  /* 0x0000002600127c02 */ /* 0x000fe20008000f00 */
[----:B------:R-:W-:-:S04]  /*0230*/  IMAD.U32 R19, RZ, RZ, UR41 ;  /* 0x00000029ff137e24 */ /* 0x000fc8000f8e00ff */
[----:B------:R-:W-:Y:S01]  /*0240*/  IMAD.WIDE R18, R25, 0x4, R18 ;  /* 0x0000000419127825 */ /* 0x000fe200078e0212 */
[----:B--2---:R-:W-:-:S13]  /*0250*/  ISETP.NE.AND P0, PT, R4, RZ, PT ;  /* 0x000000ff0400720c */ /* 0x004fda0003f05270 */
[----:B------:R0:W5:Y:S01]  /*0260*/  @!P0 LDG.E R0, desc[UR36][R18.64+-0x8] ;  /* 0xfffff82412008981 */ /* 0x000162000c1e1900 */
[----:B------:R-:W-:Y:S01]  /*0270*/  VIADD R26, R26, 0x4 ;  /* 0x000000041a1a7836 */ /* 0x000fe20000000000 */
[----:B------:R-:W-:Y:S01]  /*0280*/  MOV R16, UR39 ;  /* 0x0000002700107c02 */ /* 0x000fe20008000f00 */
[----:B------:R-:W-:Y:S01]  /*0290*/  IMAD.U32 R17, RZ, RZ, UR40 ;  /* 0x00000028ff117e24 */ /* 0x000fe2000f8e00ff */
[----:B------:R-:W-:Y:S02]  /*02a0*/  BSSY.RECONVERGENT B2, `(.L_x_2) ;  /* 0x0000016000027945 */ /* 0x000fe40003800200 */
[----:B------:R-:W-:Y:S01]  /*02b0*/  ISETP.NE.AND P1, PT, R26, RZ, PT ;  /* 0x000000ff1a00720c */ /* 0x000fe20003f25270 */
[----:B------:R-:W-:-:S03]  /*02c0*/  IMAD.WIDE R16, R25, 0x4, R16 ;  /* 0x0000000419107825 */ /* 0x000fc600078e0210 */
[----:B------:R-:W-:Y:S01]  /*02d0*/  P2R R27, PR, RZ, 0x2 ;  /* 0x00000002ff1b7803 */ /* 0x000fe20000000000 */
[----:B0-----:R-:W-:Y:S08]  /*02e0*/  @!P0 BRA `(.L_x_3) ;  /* 0x0000000000448947 */ /* 0x001ff00003800000 */
[----:B------:R-:W2:Y:S01]  /*02f0*/  LDG.E R3, desc[UR36][R16.64+-0x8] ;  /* 0xfffff82410037981 */ /* 0x000ea2000c1e1900 */
[----:B-----5:R-:W-:Y:S01]  /*0300*/  I2FP.F32.S32 R0, R4 ;  /* 0x0000000400007245 */ /* 0x020fe20000201400 */
[----:B------:R-:W-:Y:S03]  /*0310*/  BSSY.RECONVERGENT B3, `(.L_x_4) ;  /* 0x000000b000037945 */ /* 0x000fe60003800200 */
[----:B------:R-:W0:Y:S02]  /*0320*/  MUFU.RCP R5, R0 ;  /* 0x0000000000057308 */ /* 0x000e240000001000 */
[----:B0-----:R-:W-:-:S04]  /*0330*/  FFMA R4, -R0, R5, 1 ;  /* 0x3f80000000047423 */ /* 0x001fc80000000105 */
[----:B------:R-:W-:Y:S02]  /*0340*/  FFMA R4, R5, R4, R5 ;  /* 0x0000000405047223 */ /* 0x000fe40000000005 */
[----:B--2---:R-:W0:Y:S02]  /*0350*/  FCHK P0, R3, R0 ;  /* 0x0000000003007302 */ /* 0x004e240000000000 */
[----:B------:R-:W-:-:S04]  /*0360*/  FFMA R5, R3, R4, RZ ;  /* 0x0000000403057223 */ /* 0x000fc800000000ff */
[----:B------:R-:W-:-:S04]  /*0370*/  FFMA R6, -R0, R5, R3 ;  /* 0x0000000500067223 */ /* 0x000fc80000000103 */
[----:B------:R-:W-:Y:S01]  /*0380*/  FFMA R5, R4, R6, R5 ;  /* 0x0000000604057223 */ /* 0x000fe20000000005 */
[----:B0-----:R-:W-:Y:S06]  /*0390*/  @!P0 BRA `(.L_x_5) ;  /* 0x0000000000088947 */ /* 0x001fec0003800000 */
[----:B------:R-:W-:-:S07]  /*03a0*/  MOV R6, 0x3c0 ;  /* 0x000003c000067802 */ /* 0x000fce0000000f00 */
[----:B------:R-:W-:Y:S05]  /*03b0*/  CALL.REL.NOINC `($__internal_0_$__cuda_sm3x_div_rn_noftz_f32_slowpath) ;  /* 0x0000001000207944 */ /* 0x000fea0003c00000 */
.L_x_5:
[----:B------:R-:W-:Y:S05]  /*03c0*/  BSYNC.RECONVERGENT B3 ;  /* 0x0000000000037941 */ /* 0x000fea0003800200 */
.L_x_4:
[----:B------:R0:W-:Y:S01]  /*03d0*/  STG.E desc[UR36][R16.64+-0x8], R5 ;  /* 0xfffff80510007986 */ /* 0x0001e2000c101924 */
[----:B------:R-:W-:-:S03]  /*03e0*/  IMAD.MOV.U32 R0, RZ, RZ, R5 ;  /* 0x000000ffff007224 */ /* 0x000fc600078e0005 */
[----:B------:R0:W-:Y:S04]  /*03f0*/  STG.E desc[UR36][R18.64+-0x8], R5 ;  /* 0xfffff80512007986 */ /* 0x0001e8000c101924 */
.L_x_3:
[----:B------:R-:W-:Y:S05]  /*0400*/  BSYNC.RECONVERGENT B2 ;  /* 0x0000000000027941 */ /* 0x000fea0003800200 */
.L_x_2:
[----:B-----5:R-:W1:Y:S01]  /*0410*/  F2F.F64.F32 R10, R0 ;  /* 0x00000000000a7310 */ /* 0x020e620000201800 */
[----:B------:R-:W-:Y:S01]  /*0420*/  MOV R8, 0x0 ;  /* 0x0000000000087802 */ /* 0x000fe20000000f00 */
[----:B------:R-:W2:Y:S01]  /*0430*/  LDCU.64 UR4, c[0x4][0x8] ;  /* 0x01000100ff0477ac */ /* 0x000ea20008000a00 */
[----:B------:R-:W-:Y:S01]  /*0440*/  IMAD.MOV.U32 R6, RZ, RZ, R22 ;  /* 0x000000ffff067224 */ /* 0x000fe200078e0016 */
[----:B------:R-:W-:-:S03]  /*0450*/  MOV R7, R2 ;  /* 0x0000000200077202 */ /* 0x000fc60000000f00 */
[----:B------:R-:W3:Y:S01]  /*0460*/  LDC.64 R8, c[0x4][R8] ;  /* 0x0100000008087b82 */ /* 0x000ee20000000a00 */
[----:B-1----:R1:W-:Y:S01]  /*0470*/  STL.64 [R1], R10 ;  /* 0x0000000a01007387 */ /* 0x0023e20000100a00 */
[----:B--2---:R-:W-:Y:S01]  /*0480*/  MOV R4, UR4 ;  /* 0x0000000400047c02 */ /* 0x004fe20008000f00 */
[----:B0-----:R-:W-:-:S07]  /*0490*/  IMAD.U32 R5, RZ, RZ, UR5 ;  /* 0x00000005ff057e24 */ /* 0x001fce000f8e00ff */
[----:B------:R-:W-:-:S07]  /*04a0*/  LEPC R20, `(.L_x_6) ;  /* 0x000000001014794e */ /* 0x000fce0000000000 */
[----:B-1-3--:R-:W-:Y:S05]  /*04b0*/  CALL.ABS.NOINC R8 ;  /* 0x0000000008007343 */ /* 0x00afea0003c00000 */
.L_x_6:
[----:B------:R-:W2:Y:S01]  /*04c0*/  LDG.E R0, desc[UR36][R28.64] ;  /* 0x000000241c007981 */ /* 0x000ea2000c1e1900 */
[----:B------:R-:W-:Y:S01]  /*04d0*/  BSSY.RECONVERGENT B2, `(.L_x_7) ;  /* 0x0000016000027945 */ /* 0x000fe20003800200 */
[----:B--2---:R-:W-:-:S13]  /*04e0*/  ISETP.NE.AND P0, PT, R0, RZ, PT ;  /* 0x000000ff0000720c */ /* 0x004fda0003f05270 */
[----:B------:R-:W-:Y:S05]  /*04f0*/  @P0 BRA `(.L_x_8) ;  /* 0x0000000000080947 */ /* 0x000fea0003800000 */
[----:B------:R0:W5:Y:S01]  /*0500*/  LDG.E R0, desc[UR36][R18.64+-0x4] ;  /* 0xfffffc2412007981 */ /* 0x000162000c1e1900 */
[----:B------:R-:W-:Y:S05]  /*0510*/  BRA `(.L_x_9) ;  /* 0x0000000000447947 */ /* 0x000fea0003800000 */
.L_x_8:
[----:B------:R-:W2:Y:S01]  /*0520*/  LDG.E R3, desc[UR36][R16.64+-0x4] ;  /* 0xfffffc2410037981 */ /* 0x000ea2000c1e1900 */
[----:B------:R-:W-:Y:S01]  /*0530*/  I2FP.F32.S32 R0, R0 ;  /* 0x0000000000007245 */ /* 0x000fe20000201400 */
        /* <DEDUP_REMOVED lines=11> */
.L_x_11:
[----:B------:R-:W-:Y:S05]  /*05f0*/  BSYNC.RECONVERGENT B3 ;  /* 0x0000000000037941 */ /* 0x000fea0003800200 */
.L_x_10:
[----:B------:R1:W-:Y:S01]  /*0600*/  STG.E desc[UR36][R16.64+-0x4], R5 ;  /* 0xfffffc0510007986 */ /* 0x0003e2000c101924 */
[----:B------:R-:W-:-:S03]  /*0610*/  IMAD.MOV.U32 R0, RZ, RZ, R5 ;  /* 0x000000ffff007224 */ /* 0x000fc600078e0005 */
[----:B------:R1:W-:Y:S04]  /*0620*/  STG.E desc[UR36][R18.64+-0x4], R5 ;  /* 0xfffffc0512007986 */ /* 0x0003e8000c101924 */
.L_x_9:
[----:B------:R-:W-:Y:S05]  /*0630*/  BSYNC.RECONVERGENT B2 ;  /* 0x0000000000027941 */ /* 0x000fea0003800200 */
.L_x_7:
[----:B-----5:R-:W2:Y:S01]  /*0640*/  F2F.F64.F32 R10, R0 ;  /* 0x00000000000a7310 */ /* 0x020ea20000201800 */
[----:B------:R-:W-:Y:S01]  /*0650*/  MOV R8, 0x0 ;  /* 0x0000000000087802 */ /* 0x000fe20000000f00 */
[----:B------:R-:W3:Y:S01]  /*0660*/  LDCU.64 UR4, c[0x4][0x8] ;  /* 0x01000100ff0477ac */ /* 0x000ee20008000a00 */
[----:B------:R-:W-:Y:S02]  /*0670*/  IMAD.MOV.U32 R6, RZ, RZ, R22 ;  /* 0x000000ffff067224 */ /* 0x000fe400078e0016 */
[----:B------:R-:W-:Y:S02]  /*0680*/  IMAD.MOV.U32 R7, RZ, RZ, R2 ;  /* 0x000000ffff077224 */ /* 0x000fe400078e0002 */
[----:B------:R-:W4:Y:S01]  /*0690*/  LDC.64 R8, c[0x4][R8] ;  /* 0x0100000008087b82 */ /* 0x000f220000000a00 */
[----:B--2---:R2:W-:Y:S01]  /*06a0*/  STL.64 [R1], R10 ;  /* 0x0000000a01007387 */ /* 0x0045e20000100a00 */
[----:B---3--:R-:W-:Y:S01]  /*06b0*/  IMAD.U32 R4, RZ, RZ, UR4 ;  /* 0x00000004ff047e24 */ /* 0x008fe2000f8e00ff */
[----:B-1----:R-:W-:-:S07]  /*06c0*/  MOV R5, UR5 ;  /* 0x0000000500057c02 */ /* 0x002fce0008000f00 */
[----:B------:R-:W-:-:S07]  /*06d0*/  LEPC R20, `(.L_x_12) ;  /* 0x000000001014794e */ /* 0x000fce0000000000 */
[----:B0-2-4-:R-:W-:Y:S05]  /*06e0*/  CALL.ABS.NOINC R8 ;  /* 0x0000000008007343 */ /* 0x015fea0003c00000 */
.L_x_12:
[----:B------:R-:W2:Y:S01]  /*06f0*/  LDG.E R0, desc[UR36][R28.64] ;  /* 0x000000241c007981 */ /* 0x000ea2000c1e1900 */
[----:B------:R-:W-:Y:S01]  /*0700*/  BSSY.RECONVERGENT B2, `(.L_x_13) ;  /* 0x0000016000027945 */ /* 0x000fe20003800200 */
[----:B--2---:R-:W-:-:S13]  /*0710*/  ISETP.NE.AND P0, PT, R0, RZ, PT ;  /* 0x000000ff0000720c */ /* 0x004fda0003f05270 */
[----:B------:R-:W-:Y:S05]  /*0720*/  @P0 BRA `(.L_x_14) ;  /* 0x0000000000080947 */ /* 0x000fea0003800000 */
[----:B------:R1:W5:Y:S01]  /*0730*/  LDG.E R0, desc[UR36][R18.64] ;  /* 0x0000002412007981 */ /* 0x000362000c1e1900 */
[----:B------:R-:W-:Y:S05]  /*0740*/  BRA `(.L_x_15) ;  /* 0x0000000000447947 */ /* 0x000fea0003800000 */
.L_x_14:
        /* <DEDUP_REMOVED lines=13> */
.L_x_17:
[----:B------:R-:W-:Y:S05]  /*0820*/  BSYNC.RECONVERGENT B3 ;  /* 0x0000000000037941 */ /* 0x000fea0003800200 */
.L_x_16:
[----:B------:R0:W-:Y:S01]  /*0830*/  STG.E desc[UR36][R16.64], R5 ;  /* 0x0000000510007986 */ /* 0x0001e2000c101924 */
[----:B------:R-:W-:-:S03]  /*0840*/  MOV R0, R5 ;  /* 0x0000000500007202 */ /* 0x000fc60000000f00 */
[----:B------:R0:W-:Y:S04]  /*0850*/  STG.E desc[UR36][R18.64], R5 ;  /* 0x0000000512007986 */ /* 0x0001e8000c101924 */
.L_x_15:
[----:B------:R-:W-:Y:S05]  /*0860*/  BSYNC.RECONVERGENT B2 ;  /* 0x0000000000027941 */ /* 0x000fea0003800200 */
.L_x_13:
[----:B-----5:R-:W2:Y:S01]  /*0870*/  F2F.F64.F32 R10, R0 ;  /* 0x00000000000a7310 */ /* 0x020ea20000201800 */
[----:B------:R-:W-:Y:S01]  /*0880*/  MOV R8, 0x0 ;  /* 0x0000000000087802 */ /* 0x000fe20000000f00 */
[----:B------:R-:W3:Y:S01]  /*0890*/  LDCU.64 UR4, c[0x4][0x8] ;  /* 0x01000100ff0477ac */ /* 0x000ee20008000a00 */
[----:B------:R-:W-:Y:S01]  /*08a0*/  MOV R6, R22 ;  /* 0x0000001600067202 */ /* 0x000fe20000000f00 */
[----:B------:R-:W-:-:S03]  /*08b0*/  IMAD.MOV.U32 R7, RZ, RZ, R2 ;  /* 0x000000ffff077224 */ /* 0x000fc600078e0002 */
[----:B------:R-:W4:Y:S01]  /*08c0*/  LDC.64 R8, c[0x4][R8] ;  /* 0x0100000008087b82 */ /* 0x000f220000000a00 */
[----:B--2---:R2:W-:Y:S01]  /*08d0*/  STL.64 [R1], R10 ;  /* 0x0000000a01007387 */ /* 0x0045e20000100a00 */
[----:B---3--:R-:W-:Y:S02]  /*08e0*/  IMAD.U32 R4, RZ, RZ, UR4 ;  /* 0x00000004ff047e24 */ /* 0x008fe4000f8e00ff */
[----:B0-----:R-:W-:-:S07]  /*08f0*/  IMAD.U32 R5, RZ, RZ, UR5 ;  /* 0x00000005ff057e24 */ /* 0x001fce000f8e00ff */
[----:B------:R-:W-:-:S07]  /*0900*/  LEPC R20, `(.L_x_18) ;  /* 0x000000001014794e */ /* 0x000fce0000000000 */
[----:B-12-4-:R-:W-:Y:S05]  /*0910*/  CALL.ABS.NOINC R8 ;  /* 0x0000000008007343 */ /* 0x016fea0003c00000 */
.L_x_18:
[----:B------:R-:W2:Y:S01]  /*0920*/  LDG.E R0, desc[UR36][R28.64] ;  /* 0x000000241c007981 */ /* 0x000ea2000c1e1900 */
[----:B------:R-:W-:Y:S01]  /*0930*/  BSSY.RECONVERGENT B2, `(.L_x_19) ;  /* 0x0000016000027945 */ /* 0x000fe20003800200 */
[----:B--2---:R-:W-:-:S13]  /*0940*/  ISETP.NE.AND P0, PT, R0, RZ, PT ;  /* 0x000000ff0000720c */ /* 0x004fda0003f05270 */
[----:B------:R-:W-:Y:S05]  /*0950*/  @P0 BRA `(.L_x_20) ;  /* 0x0000000000080947 */ /* 0x000fea0003800000 */
[----:B------:R0:W5:Y:S01]  /*0960*/  LDG.E R0, desc[UR36][R18.64+0x4] ;  /* 0x0000042412007981 */ /* 0x000162000c1e1900 */
[----:B------:R-:W-:Y:S05]  /*0970*/  BRA `(.L_x_21) ;  /* 0x0000000000447947 */ /* 0x000fea0003800000 */
.L_x_20:
        /* <DEDUP_REMOVED lines=13> */
.L_x_23:
[----:B------:R-:W-:Y:S05]  /*0a50*/  BSYNC.RECONVERGENT B3 ;  /* 0x0000000000037941 */ /* 0x000fea0003800200 */
.L_x_22:
[----:B------:R1:W-:Y:S01]  /*0a60*/  STG.E desc[UR36][R16.64+0x4], R5 ;  /* 0x0000040510007986 */ /* 0x0003e2000c101924 */
[----:B------:R-:W-:-:S03]  /*0a70*/  IMAD.MOV.U32 R0, RZ, RZ, R5 ;  /* 0x000000ffff007224 */ /* 0x000fc600078e0005 */
[----:B------:R1:W-:Y:S04]  /*0a80*/  STG.E desc[UR36][R18.64+0x4], R5 ;  /* 0x0000040512007986 */ /* 0x0003e8000c101924 */
.L_x_21:
[----:B------:R-:W-:Y:S05]  /*0a90*/  BSYNC.RECONVERGENT B2 ;  /* 0x0000000000027941 */ /* 0x000fea0003800200 */
.L_x_19:
[----:B-----5:R-:W2:Y:S01]  /*0aa0*/  F2F.F64.F32 R10, R0 ;  /* 0x00000000000a7310 */ /* 0x020ea20000201800 */
[----:B------:R-:W-:Y:S01]  /*0ab0*/  MOV R8, 0x0 ;  /* 0x0000000000087802 */ /* 0x000fe20000000f00 */
[----:B------:R-:W3:Y:S01]  /*0ac0*/  LDCU.64 UR4, c[0x4][0x8] ;  /* 0x01000100ff0477ac */ /* 0x000ee20008000a00 */
[----:B------:R-:W-:Y:S01]  /*0ad0*/  IMAD.MOV.U32 R6, RZ, RZ, R22 ;  /* 0x000000ffff067224 */ /* 0x000fe200078e0016 */
[----:B------:R-:W-:-:S03]  /*0ae0*/  MOV R7, R2 ;  /* 0x0000000200077202 */ /* 0x000fc60000000f00 */
[----:B------:R-:W4:Y:S01]  /*0af0*/  LDC.64 R8, c[0x4][R8] ;  /* 0x0100000008087b82 */ /* 0x000f220000000a00 */
[----:B--2---:R2:W-:Y:S01]  /*0b00*/  STL.64 [R1], R10 ;  /* 0x0000000a01007387 */ /* 0x0045e20000100a00 */
[----:B---3--:R-:W-:Y:S01]  /*0b10*/  MOV R4, UR4 ;  /* 0x0000000400047c02 */ /* 0x008fe20008000f00 */
[----:B-1----:R-:W-:-:S07]  /*0b20*/  IMAD.U32 R5, RZ, RZ, UR5 ;  /* 0x00000005ff057e24 */ /* 0x002fce000f8e00ff */
[----:B------:R-:W-:-:S07]  /*0b30*/  LEPC R20, `(.L_x_24) ;  /* 0x000000001014794e */ /* 0x000fce0000000000 */
[----:B0-2-4-:R-:W-:Y:S05]  /*0b40*/  CALL.ABS.NOINC R8 ;  /* 0x0000000008007343 */ /* 0x015fea0003c00000 */
.L_x_24:
[----:B------:R-:W-:Y:S01]  /*0b50*/  ISETP.NE.AND P6, PT, R27, RZ, PT ;  /* 0x000000ff1b00720c */ /* 0x000fe20003fc5270 */
[----:B------:R-:W-:-:S12]  /*0b60*/  VIADD R25, R25, 0x4 ;  /* 0x0000000419197836 */ /* 0x000fd80000000000 */
[----:B------:R-:W-:Y:S05]  /*0b70*/  @P6 BRA `(.L_x_25) ;  /* 0xfffffff400a46947 */ /* 0x000fea000383ffff */
[----:B------:R-:W-:Y:S05]  /*0b80*/  BSYNC.RECONVERGENT B6 ;  /* 0x0000000000067941 */ /* 0x000fea0003800200 */
.L_x_1:
[----:B------:R-:W-:-:S09]  /*0b90*/  UISETP.NE.AND UP0, UPT, UR42, URZ, UPT ;  /* 0x000000ff2a00728c */ /* 0x000fd2000bf05270 */
[----:B------:R-:W-:Y:S05]  /*0ba0*/  BRA.U !UP0, `(.L_x_0) ;  /* 0x0000000908007547 */ /* 0x000fea000b800000 */
[----:B------:R-:W-:-:S09]  /*0bb0*/  UISETP.NE.AND UP0, UPT, UR42, 0x1, UPT ;  /* 0x000000012a00788c */ /* 0x000fd2000bf05270 */
[----:B------:R-:W-:Y:S05]  /*0bc0*/  BRA.U !UP0, `(.L_x_26) ;  /* 0x0000000508407547 */ /* 0x000fea000b800000 */
[----:B------:R-:W2:Y:S01]  /*0bd0*/  LDG.E R0, desc[UR36][R28.64] ;  /* 0x000000241c007981 */ /* 0x000ea2000c1e1900 */
[----:B------:R-:W-:Y:S01]  /*0be0*/  BSSY.RECONVERGENT B2, `(.L_x_27) ;  /* 0x0000019000027945 */ /* 0x000fe20003800200 */
[----:B--2---:R-:W-:-:S13]  /*0bf0*/  ISETP.NE.AND P0, PT, R0, RZ, PT ;  /* 0x000000ff0000720c */ /* 0x004fda0003f05270 */
[----:B------:R-:W-:Y:S05]  /*0c00*/  @!P0 BRA `(.L_x_28) ;  /* 0x0000000000588947 */ /* 0x000fea0003800000 */
[----:B------:R-:W0:Y:S01]  /*0c10*/  LDC.64 R8, c[0x0][0x380] ;  /* 0x0000e000ff087b82 */ /* 0x000e220000000a00 */
[----:B------:R-:W-:-:S04]  /*0c20*/  IMAD.IADD R12, R24, 0x1, R23 ;  /* 0x00000001180c7824 */ /* 0x000fc800078e0217 */
[----:B0-----:R-:W-:-:S05]  /*0c30*/  IMAD.WIDE R8, R12, 0x4, R8 ;  /* 0x000000040c087825 */ /* 0x001fca00078e0208 */
        /* <DEDUP_REMOVED lines=13> */
[----:B------:R-:W-:-:S07]  /*0d10*/  MOV R7, R5 ;  /* 0x0000000500077202 */ /* 0x000fce0000000f00 */
.L_x_30:
[----:B------:R-:W-:Y:S05]  /*0d20*/  BSYNC.RECONVERGENT B3 ;  /* 0x0000000000037941 */ /* 0x000fea0003800200 */
.L_x_29:
[----:B------:R-:W0:Y:S01]  /*0d30*/  LDC.64 R4, c[0x0][0x390] ;  /* 0x0000e400ff047b82 */ /* 0x000e220000000a00 */
[----:B------:R1:W-:Y:S01]  /*0d40*/  STG.E desc[UR36][R8.64], R7 ;  /* 0x0000000708007986 */ /* 0x0003e2000c101924 */
[----:B0-----:R-:W-:-:S05]  /*0d50*/  IMAD.WIDE R12, R12, 0x4, R4 ;  /* 0x000000040c0c7825 */ /* 0x001fca00078e0204 */
[----:B------:R1:W-:Y:S02]  /*0d60*/  STG.E desc[UR36][R12.64], R7 ;  /* 0x000000070c007986 */ /* 0x0003e4000c101924 */
.L_x_28:
[----:B------:R-:W-:Y:S05]  /*0d70*/  BSYNC.RECONVERGENT B2 ;  /* 0x0000000000027941 */ /* 0x000fea0003800200 */
.L_x_27:
[----:B------:R-:W0:Y:S01]  /*0d80*/  LDC.64 R16, c[0x0][0x390] ;  /* 0x0000e400ff107b82 */ /* 0x000e220000000a00 */
[----:B------:R-:W-:Y:S01]  /*0d90*/  IMAD.IADD R18, R24, 0x1, R23 ;  /* 0x0000000118127824 */ /* 0x000fe200078e0217 */
[----:B-1----:R-:W-:Y:S01]  /*0da0*/  MOV R8, 0x0 ;  /* 0x0000000000087802 */ /* 0x002fe20000000f00 */
[----:B------:R-:W1:Y:S02]  /*0db0*/  LDCU.64 UR4, c[0x4][0x8] ;  /* 0x01000100ff0477ac */ /* 0x000e640008000a00 */
[----:B0-----:R-:W-:-:S05]  /*0dc0*/  IMAD.WIDE R16, R18, 0x4, R16 ;  /* 0x0000000412107825 */ /* 0x001fca00078e0210 */
[----:B------:R-:W2:Y:S01]  /*0dd0*/  LDG.E R0, desc[UR36][R16.64] ;  /* 0x0000002410007981 */ /* 0x000ea2000c1e1900 */
[----:B------:R-:W0:Y:S01]  /*0de0*/  LDC.64 R8, c[0x4][R8] ;  /* 0x0100000008087b82 */ /* 0x000e220000000a00 */
[----:B-1----:R-:W-:Y:S01]  /*0df0*/  IMAD.U32 R4, RZ, RZ, UR4 ;  /* 0x00000004ff047e24 */ /* 0x002fe2000f8e00ff */
[----:B------:R-:W-:Y:S01]  /*0e00*/  MOV R5, UR5 ;  /* 0x0000000500057c02 */ /* 0x000fe20008000f00 */
[----:B------:R-:W-:Y:S02]  /*0e10*/  IMAD.MOV.U32 R6, RZ, RZ, R22 ;  /* 0x000000ffff067224 */ /* 0x000fe400078e0016 */
[----:B------:R-:W-:Y:S01]  /*0e20*/  IMAD.MOV.U32 R7, RZ, RZ, R2 ;  /* 0x000000ffff077224 */ /* 0x000fe200078e0002 */
[----:B--2---:R-:W1:Y:S02]  /*0e30*/  F2F.F64.F32 R10, R0 ;  /* 0x00000000000a7310 */ /* 0x004e640000201800 */
[----:B01----:R1:W-:Y:S04]  /*0e40*/  STL.64 [R1], R10 ;  /* 0x0000000a01007387 */ /* 0x0033e80000100a00 */
[----:B------:R-:W-:-:S07]  /*0e50*/  LEPC R20, `(.L_x_31) ;  /* 0x000000001014794e */ /* 0x000fce0000000000 */
[----:B-1----:R-:W-:Y:S05]  /*0e60*/  CALL.ABS.NOINC R8 ;  /* 0x0000000008007343 */ /* 0x002fea0003c00000 */
.L_x_31:
[----:B------:R-:W2:Y:S01]  /*0e70*/  LDG.E R0, desc[UR36][R28.64] ;  /* 0x000000241c007981 */ /* 0x000ea2000c1e1900 */
[----:B------:R-:W-:Y:S01]  /*0e80*/  BSSY.RECONVERGENT B2, `(.L_x_32) ;  /* 0x0000018000027945 */ /* 0x000fe20003800200 */
[----:B--2---:R-:W-:-:S13]  /*0e90*/  ISETP.NE.AND P0, PT, R0, RZ, PT ;  /* 0x000000ff0000720c */ /* 0x004fda0003f05270 */
[----:B------:R-:W-:Y:S05]  /*0ea0*/  @P0 BRA `(.L_x_33) ;  /* 0x0000000000080947 */ /* 0x000fea0003800000 */
[----:B------:R0:W5:Y:S01]  /*0eb0*/  LDG.E R0, desc[UR36][R16.64+0x4] ;  /* 0x0000042410007981 */ /* 0x000162000c1e1900 */
[----:B------:R-:W-:Y:S05]  /*0ec0*/  BRA `(.L_x_34) ;  /* 0x00000000004c7947 */ /* 0x000fea0003800000 */
.L_x_33:
[----:B------:R-:W0:Y:S02]  /*0ed0*/  LDC.64 R8, c[0x0][0x380] ;  /* 0x0000e000ff087b82 */ /* 0x000e240000000a00 */
        /* <DEDUP_REMOVED lines=14> */
.L_x_36:
[----:B------:R-:W-:Y:S05]  /*0fc0*/  BSYNC.RECONVERGENT B3 ;  /* 0x0000000000037941 */ /* 0x000fea0003800200 */
.L_x_35:
[----:B------:R1:W-:Y:S01]  /*0fd0*/  STG.E desc[UR36][R8.64+0x4], R5 ;  /* 0x0000040508007986 */ /* 0x0003e2000c101924 */
[----:B------:R-:W-:-:S03]  /*0fe0*/  MOV R0, R5 ;  /* 0x0000000500007202 */ /* 0x000fc60000000f00 */
[----:B------:R1:W-:Y:S04]  /*0ff0*/  STG.E desc[UR36][R16.64+0x4], R5 ;  /* 0x0000040510007986 */ /* 0x0003e8000c101924 */
.L_x_34:
[----:B------:R-:W-:Y:S05]  /*1000*/  BSYNC.RECONVERGENT B2 ;  /* 0x0000000000027941 */ /* 0x000fea0003800200 */
.L_x_32:
[----:B-1---5:R-:W1:Y:S01]  /*1010*/  F2F.F64.F32 R8, R0 ;  /* 0x0000000000087310 */ /* 0x022e620000201800 */
[----:B------:R-:W-:Y:S01]  /*1020*/  MOV R3, 0x0 ;  /* 0x0000000000037802 */ /* 0x000fe20000000f00 */
[----:B------:R-:W2:Y:S01]  /*1030*/  LDCU.64 UR4, c[0x4][0x8] ;  /* 0x01000100ff0477ac */ /* 0x000ea20008000a00 */
[----:B------:R-:W-:Y:S01]  /*1040*/  MOV R6, R22 ;  /* 0x0000001600067202 */ /* 0x000fe20000000f00 */
[----:B------:R-:W-:Y:S01]  /*1050*/  IMAD.MOV.U32 R7, RZ, RZ, R2 ;  /* 0x000000ffff077224 */ /* 0x000fe200078e0002 */
[----:B------:R3:W4:Y:S01]  /*1060*/  LDC.64 R10, c[0x4][R3] ;  /* 0x01000000030a7b82 */ /* 0x0007220000000a00 */
[----:B-1----:R3:W-:Y:S01]  /*1070*/  STL.64 [R1], R8 ;  /* 0x0000000801007387 */ /* 0x0027e20000100a00 */
[----:B--2---:R-:W-:Y:S02]  /*1080*/  IMAD.U32 R4, RZ, RZ, UR4 ;  /* 0x00000004ff047e24 */ /* 0x004fe4000f8e00ff */
[----:B------:R-:W-:-:S07]  /*1090*/  IMAD.U32 R5, RZ, RZ, UR5 ;  /* 0x00000005ff057e24 */ /* 0x000fce000f8e00ff */
[----:B------:R-:W-:-:S07]  /*10a0*/  LEPC R20, `(.L_x_37) ;  /* 0x000000001014794e */ /* 0x000fce0000000000 */
[----:B0--34-:R-:W-:Y:S05]  /*10b0*/  CALL.ABS.NOINC R10 ;  /* 0x000000000a007343 */ /* 0x019fea0003c00000 */
.L_x_37:
[----:B------:R-:W-:-:S07]  /*10c0*/  VIADD R23, R23, 0x2 ;  /* 0x0000000217177836 */ /* 0x000fce0000000000 */
.L_x_26:
[----:B------:R-:W0:Y:S02]  /*10d0*/  LDCU UR4, c[0x0][0x39c] ;  /* 0x00007380ff0477ac */ /* 0x000e240008000800 */
[----:B0-----:R-:W-:-:S04]  /*10e0*/  ULOP3.LUT UR4, UR4, 0x1, URZ, 0xc0, !UPT ;  /* 0x0000000104047892 */ /* 0x001fc8000f8ec0ff */
[----:B------:R-:W-:-:S09]  /*10f0*/  UISETP.NE.U32.AND UP0, UPT, UR4, 0x1, UPT ;  /* 0x000000010400788c */ /* 0x000fd2000bf05070 */
[----:B------:R-:W-:Y:S05]  /*1100*/  BRA.U UP0, `(.L_x_0) ;  /* 0x0000000100a87547 */ /* 0x000fea000b800000 */
[----:B------:R-:W2:Y:S01]  /*1110*/  LDG.E R28, desc[UR36][R28.64] ;  /* 0x000000241c1c7981 */ /* 0x000ea2000c1e1900 */
[----:B------:R-:W-:Y:S01]  /*1120*/  BSSY.RECONVERGENT B2, `(.L_x_38) ;  /* 0x0000019000027945 */ /* 0x000fe20003800200 */
[----:B--2---:R-:W-:-:S13]  /*1130*/  ISETP.NE.AND P0, PT, R28, RZ, PT ;  /* 0x000000ff1c00720c */ /* 0x004fda0003f05270 */
[----:B------:R-:W-:Y:S05]  /*1140*/  @!P0 BRA `(.L_x_39) ;  /* 0x0000000000588947 */ /* 0x000fea0003800000 */
[----:B------:R-:W0:Y:S01]  /*1150*/  LDC.64 R14, c[0x0][0x380] ;  /* 0x0000e000ff0e7b82 */ /* 0x000e220000000a00 */
[----:B------:R-:W-:-:S05]  /*1160*/  IADD3 R8, PT, PT, R24, R23, RZ ;  /* 0x0000001718087210 */ /* 0x000fca0007ffe0ff */
        /* <DEDUP_REMOVED lines=14> */
[----:B------:R-:W-:-:S07]  /*1250*/  IMAD.MOV.U32 R7, RZ, RZ, R5 ;  /* 0x000000ffff077224 */ /* 0x000fce00078e0005 */
.L_x_41:
[----:B------:R-:W-:Y:S05]  /*1260*/  BSYNC.RECONVERGENT B3 ;  /* 0x0000000000037941 */ /* 0x000fea0003800200 */
.L_x_40:
[----:B------:R-:W0:Y:S01]  /*1270*/  LDC.64 R4, c[0x0][0x390] ;  /* 0x0000e400ff047b82 */ /* 0x000e220000000a00 */
[----:B------:R1:W-:Y:S01]  /*1280*/  STG.E desc[UR36][R14.64], R7 ;  /* 0x000000070e007986 */ /* 0x0003e2000c101924 */
[----:B0-----:R-:W-:-:S05]  /*1290*/  IMAD.WIDE R8, R8, 0x4, R4 ;  /* 0x0000000408087825 */ /* 0x001fca00078e0204 */
[----:B------:R1:W-:Y:S02]  /*12a0*/  STG.E desc[UR36][R8.64], R7 ;  /* 0x0000000708007986 */ /* 0x0003e4000c101924 */
.L_x_39:
[----:B------:R-:W-:Y:S05]  /*12b0*/  BSYNC.RECONVERGENT B2 ;  /* 0x0000000000027941 */ /* 0x000fea0003800200 */
.L_x_38:
[----:B-1----:R-:W0:Y:S01]  /*12c0*/  LDC.64 R8, c[0x0][0x390] ;  /* 0x0000e400ff087b82 */ /* 0x002e220000000a00 */
[----:B------:R-:W-:Y:S01]  /*12d0*/  IMAD.IADD R23, R24, 0x1, R23 ;  /* 0x0000000118177824 */ /* 0x000fe200078e0217 */
[----:B------:R-:W-:Y:S01]  /*12e0*/  MOV R0, 0x0 ;  /* 0x0000000000007802 */ /* 0x000fe20000000f00 */
[----:B------:R-:W1:Y:S02]  /*12f0*/  LDCU.64 UR4, c[0x4][0x8] ;  /* 0x01000100ff0477ac */ /* 0x000e640008000a00 */
[----:B0-----:R-:W-:-:S06]  /*1300*/  IMAD.WIDE R8, R23, 0x4, R8 ;  /* 0x0000000417087825 */ /* 0x001fcc00078e0208 */
[----:B------:R-:W2:Y:S01]  /*1310*/  LDG.E R8, desc[UR36][R8.64] ;  /* 0x0000002408087981 */ /* 0x000ea2000c1e1900 */
[----:B------:R0:W3:Y:S01]  /*1320*/  LDC.64 R12, c[0x4][R0] ;  /* 0x01000000000c7b82 */ /* 0x0000e20000000a00 */
[----:B-1----:R-:W-:Y:S01]  /*1330*/  MOV R4, UR4 ;  /* 0x0000000400047c02 */ /* 0x002fe20008000f00 */
[----:B------:R-:W-:Y:S01]  /*1340*/  IMAD.U32 R5, RZ, RZ, UR5 ;  /* 0x00000005ff057e24 */ /* 0x000fe2000f8e00ff */
[----:B------:R-:W-:Y:S01]  /*1350*/  MOV R7, R2 ;  /* 0x0000000200077202 */ /* 0x000fe20000000f00 */
[----:B------:R-:W-:Y:S01]  /*1360*/  IMAD.MOV.U32 R6, RZ, RZ, R22 ;  /* 0x000000ffff067224 */ /* 0x000fe200078e0016 */
[----:B--2---:R-:W1:Y:S02]  /*1370*/  F2F.F64.F32 R10, R8 ;  /* 0x00000008000a7310 */ /* 0x004e640000201800 */
[----:B-1-3--:R0:W-:Y:S04]  /*1380*/  STL.64 [R1], R10 ;  /* 0x0000000a01007387 */ /* 0x00a1e80000100a00 */
[----:B------:R-:W-:-:S07]  /*1390*/  LEPC R20, `(.L_x_0) ;  /* 0x000000001014794e */ /* 0x000fce0000000000 */
[----:B0-----:R-:W-:Y:S05]  /*13a0*/  CALL.ABS.NOINC R12 ;  /* 0x000000000c007343 */ /* 0x001fea0003c00000 */
.L_x_0:
[----:B------:R-:W-:Y:S01]  /*13b0*/  MOV R0, 0x0 ;  /* 0x0000000000007802 */ /* 0x000fe20000000f00 */
[----:B------:R-:W0:Y:S01]  /*13c0*/  LDCU.64 UR4, c[0x4][0x10] ;  /* 0x01000200ff0477ac */ /* 0x000e220008000a00 */
[----:B------:R-:W-:Y:S02]  /*13d0*/  CS2R R6, SRZ ;  /* 0x0000000000067805 */ /* 0x000fe4000001ff00 */
[----:B------:R1:W2:Y:S01]  /*13e0*/  LDC.64 R2, c[0x4][R0] ;  /* 0x0100000000027b82 */ /* 0x0002a20000000a00 */
[----:B0-----:R-:W-:Y:S02]  /*13f0*/  IMAD.U32 R4, RZ, RZ, UR4 ;  /* 0x00000004ff047e24 */ /* 0x001fe4000f8e00ff */
[----:B-1----:R-:W-:-:S07]  /*1400*/  IMAD.U32 R5, RZ, RZ, UR5 ;  /* 0x00000005ff057e24 */ /* 0x002fce000f8e00ff */
[----:B------:R-:W-:-:S07]  /*1410*/  LEPC R20, `(.L_x_42) ;  /* 0x000000001014794e */ /* 0x000fce0000000000 */
[----:B--2---:R-:W-:Y:S05]  /*1420*/  CALL.ABS.NOINC R2 ;  /* 0x0000000002007343 */ /* 0x004fea0003c00000 */
.L_x_42:
[----:B------:R-:W-:Y:S05]  /*1430*/  EXIT ;  /* 0x000000000000794d */ /* 0x000fea0003800000 */
        .weak           $__internal_0_$__cuda_sm3x_div_rn_noftz_f32_slowpath
        .type           $__internal_0_$__cuda_sm3x_div_rn_noftz_f32_slowpath,@function
        .size           $__internal_0_$__cuda_sm3x_div_rn_noftz_f32_slowpath,(.L_x_100 - $__internal_0_$__cuda_sm3x_div_rn_noftz_f32_slowpath)
$__internal_0_$__cuda_sm3x_div_rn_noftz_f32_slowpath:
[----:B------:R-:W-:Y:S01]  /*1440*/  SHF.R.U32.HI R4, RZ, 0x17, R0 ;  /* 0x00000017ff047819 */ /* 0x000fe20000011600 */
[----:B------:R-:W-:Y:S01]  /*1450*/  BSSY.RECONVERGENT B0, `(.L_x_43) ;  /* 0x0000062000007945 */ /* 0x000fe20003800200 */
[----:B------:R-:W-:Y:S02]  /*1460*/  SHF.R.U32.HI R7, RZ, 0x17, R3 ;  /* 0x00000017ff077819 */ /* 0x000fe40000011603 */
[----:B------:R-:W-:Y:S02]  /*1470*/  LOP3.LUT R4, R4, 0xff, RZ, 0xc0, !PT ;  /* 0x000000ff04047812 */ /* 0x000fe400078ec0ff */
[----:B------:R-:W-:Y:S02]  /*1480*/  LOP3.LUT R7, R7, 0xff, RZ, 0xc0, !PT ;  /* 0x000000ff07077812 */ /* 0x000fe400078ec0ff */
[----:B------:R-:W-:-:S03]  /*1490*/  IADD3 R10, PT, PT, R4, -0x1, RZ ;  /* 0xffffffff040a7810 */ /* 0x000fc60007ffe0ff */
[----:B------:R-:W-:Y:S01]  /*14a0*/  VIADD R11, R7, 0xffffffff ;  /* 0xffffffff070b7836 */ /* 0x000fe20000000000 */
[----:B------:R-:W-:-:S04]  /*14b0*/  ISETP.GT.U32.AND P0, PT, R10, 0xfd, PT ;  /* 0x000000fd0a00780c */ /* 0x000fc80003f04070 */
[----:B------:R-:W-:-:S13]  /*14c0*/  ISETP.GT.U32.OR P0, PT, R11, 0xfd, P0 ;  /* 0x000000fd0b00780c */ /* 0x000fda0000704470 */
[----:B------:R-:W-:Y:S01]  /*14d0*/  @!P0 IMAD.MOV.U32 R5, RZ, RZ, RZ ;  /* 0x000000ffff058224 */ /* 0x000fe200078e00ff */
[----:B------:R-:W-:Y:S06]  /*14e0*/  @!P0 BRA `(.L_x_44) ;  /* 0x00000000005c8947 */ /* 0x000fec0003800000 */
[----:B------:R-:W-:Y:S02]  /*14f0*/  FSETP.GTU.FTZ.AND P0, PT, |R3|, +INF , PT ;  /* 0x7f8000000300780b */ /* 0x000fe40003f1c200 */
[----:B------:R-:W-:-:S04]  /*1500*/  FSETP.GTU.FTZ.AND P1, PT, |R0|, +INF , PT ;  /* 0x7f8000000000780b */ /* 0x000fc80003f3c200 */
[----:B------:R-:W-:-:S13]  /*1510*/  PLOP3.LUT P0, PT, P0, P1, PT, 0xf8, 0x8f ;  /* 0x00000000008f781c */ /* 0x000fda0000703f70 */
[----:B------:R-:W-:Y:S05]  /*1520*/  @P0 BRA `(.L_x_45) ;  /* 0x00000004004c0947 */ /* 0x000fea0003800000 */
[----:B------:R-:W-:-:S13]  /*1530*/  LOP3.LUT P0, RZ, R0, 0x7fffffff, R3, 0xc8, !PT ;  /* 0x7fffffff00ff7812 */ /* 0x000fda000780c803 */
[----:B------:R-:W-:Y:S05]  /*1540*/  @!P0 BRA `(.L_x_46) ;  /* 0x00000004003c8947 */ /* 0x000fea0003800000 */
[C---:B------:R-:W-:Y:S02]  /*1550*/  FSETP.NEU.FTZ.AND P2, PT, |R3|.reuse, +INF , PT ;  /* 0x7f8000000300780b */ /* 0x040fe40003f5d200 */
[----:B------:R-:W-:Y:S02]  /*1560*/  FSETP.NEU.FTZ.AND P1, PT, |R0|, +INF , PT ;  /* 0x7f8000000000780b */ /* 0x000fe40003f3d200 */
[----:B------:R-:W-:-:S11]  /*1570*/  FSETP.NEU.FTZ.AND P0, PT, |R3|, +INF , PT ;  /* 0x7f8000000300780b */ /* 0x000fd60003f1d200 */
[----:B------:R-:W-:Y:S05]  /*1580*/  @!P1 BRA !P2, `(.L_x_46) ;  /* 0x00000004002c9947 */ /* 0x000fea0005000000 */
[----:B------:R-:W-:-:S04]  /*1590*/  LOP3.LUT P2, RZ, R3, 0x7fffffff, RZ, 0xc0, !PT ;  /* 0x7fffffff03ff7812 */ /* 0x000fc8000784c0ff */
[----:B------:R-:W-:-:S13]  /*15a0*/  PLOP3.LUT P1, PT, P1, P2, PT, 0x2f, 0xf2 ;  /* 0x0000000000f2781c */ /* 0x000fda0000f24577 */
[----:B------:R-:W-:Y:S05]  /*15b0*/  @P1 BRA `(.L_x_47) ;  /* 0x0000000400181947 */ /* 0x000fea0003800000 */
[----:B------:R-:W-:-:S04]  /*15c0*/  LOP3.LUT P1, RZ, R0, 0x7fffffff, RZ, 0xc0, !PT ;  /* 0x7fffffff00ff7812 */ /* 0x000fc8000782c0ff */
[----:B------:R-:W-:-:S13]  /*15d0*/  PLOP3.LUT P0, PT, P0, P1, PT, 0x2f, 0xf2 ;  /* 0x0000000000f2781c */ /* 0x000fda0000702577 */
[----:B------:R-:W-:Y:S05]  /*15e0*/  @P0 BRA `(.L_x_48) ;  /* 0x0000000400000947 */ /* 0x000fea0003800000 */
[----:B------:R-:W-:Y:S02]  /*15f0*/  ISETP.GE.AND P0, PT, R11, RZ, PT ;  /* 0x000000ff0b00720c */ /* 0x000fe40003f06270 */
[----:B------:R-:W-:-:S11]  /*1600*/  ISETP.GE.AND P1, PT, R10, RZ, PT ;  /* 0x000000ff0a00720c */ /* 0x000fd60003f26270 */
[----:B------:R-:W-:Y:S01]  /*1610*/  @P0 MOV R5, RZ ;  /* 0x000000ff00050202 */ /* 0x000fe20000000f00 */
[----:B------:R-:W-:Y:S02]  /*1620*/  @!P0 IMAD.MOV.U32 R5, RZ, RZ, -0x40 ;  /* 0xffffffc0ff058424 */ /* 0x000fe400078e00ff */
[----:B------:R-:W-:Y:S01]  /*1630*/  @!P0 FFMA R3, R3, 1.84467440737095516160e+19, RZ ;  /* 0x5f80000003038823 */ /* 0x000fe200000000ff */
[----:B------:R-:W-:Y:S01]  /*1640*/  @!P1 FFMA R0, R0, 1.84467440737095516160e+19, RZ ;  /* 0x5f80000000009823 */ /* 0x000fe200000000ff */
[----:B------:R-:W-:-:S07]  /*1650*/  @!P1 VIADD R5, R5, 0x40 ;  /* 0x0000004005059836 */ /* 0x000fce0000000000 */
.L_x_44:
[----:B------:R-:W-:Y:S01]  /*1660*/  LEA R11, R4, 0xc0800000, 0x17 ;  /* 0xc0800000040b7811 */ /* 0x000fe200078eb8ff */
[----:B------:R-:W-:Y:S01]  /*1670*/  VIADD R7, R7, 0xffffff81 ;  /* 0xffffff8107077836 */ /* 0x000fe20000000000 */
[----:B------:R-:W-:Y:S02]  /*1680*/  BSSY.RECONVERGENT B1, `(.L_x_49) ;  /* 0x0000035000017945 */ /* 0x000fe40003800200 */
[----:B------:R-:W-:Y:S01]  /*1690*/  IADD3 R20, PT, PT, -R11, R0, RZ ;  /* 0x000000000b147210 */ /* 0x000fe20007ffe1ff */
[C---:B------:R-:W-:Y:S01]  /*16a0*/  IMAD R0, R7.reuse, -0x800000, R3 ;  /* 0xff80000007007824 */ /* 0x040fe200078e0203 */
[----:B------:R-:W-:Y:S02]  /*16b0*/  IADD3 R4, PT, PT, R7, 0x7f, -R4 ;  /* 0x0000007f07047810 */ /* 0x000fe40007ffe804 */
[----:B------:R-:W0:Y:S01]  /*16c0*/  MUFU.RCP R10, R20 ;  /* 0x00000014000a7308 */ /* 0x000e220000001000 */
[----:B------:R-:W-:Y:S02]  /*16d0*/  FADD.FTZ R11, -R20, -RZ ;  /* 0x800000ff140b7221 */ /* 0x000fe40000010100 */
[----:B------:R-:W-:-:S02]  /*16e0*/  IMAD.IADD R5, R4, 0x1, R5 ;  /* 0x0000000104057824 */ /* 0x000fc400078e0205 */
[----:B0-----:R-:W-:-:S04]  /*16f0*/  FFMA R13, R10, R11, 1 ;  /* 0x3f8000000a0d7423 */ /* 0x001fc8000000000b */
[----:B------:R-:W-:-:S04]  /*1700*/  FFMA R13, R10, R13, R10 ;  /* 0x0000000d0a0d7223 */ /* 0x000fc8000000000a */
[----:B------:R-:W-:-:S04]  /*1710*/  FFMA R10, R0, R13, RZ ;  /* 0x0000000d000a7223 */ /* 0x000fc800000000ff */
[----:B------:R-:W-:-:S04]  /*1720*/  FFMA R3, R11, R10, R0 ;  /* 0x0000000a0b037223 */ /* 0x000fc80000000000 */
[----:B------:R-:W-:-:S04]  /*1730*/  FFMA R10, R13, R3, R10 ;  /* 0x000000030d0a7223 */ /* 0x000fc8000000000a */
[----:B------:R-:W-:-:S04]  /*1740*/  FFMA R11, R11, R10, R0 ;  /* 0x0000000a0b0b7223 */ /* 0x000fc80000000000 */
[----:B------:R-:W-:-:S05]  /*1750*/  FFMA R0, R13, R11, R10 ;  /* 0x0000000b0d007223 */ /* 0x000fca000000000a */
[----:B------:R-:W-:-:S04]  /*1760*/  SHF.R.U32.HI R3, RZ, 0x17, R0 ;  /* 0x00000017ff037819 */ /* 0x000fc80000011600 */
[----:B------:R-:W-:-:S04]  /*1770*/  LOP3.LUT R4, R3, 0xff, RZ, 0xc0, !PT ;  /* 0x000000ff03047812 */ /* 0x000fc800078ec0ff */
[----:B------:R-:W-:-:S05]  /*1780*/  IADD3 R3, PT, PT, R4, R5, RZ ;  /* 0x0000000504037210 */ /* 0x000fca0007ffe0ff */
[----:B------:R-:W-:-:S05]  /*1790*/  VIADD R4, R3, 0xffffffff ;  /* 0xffffffff03047836 */ /* 0x000fca0000000000 */
[----:B------:R-:W-:-:S13]  /*17a0*/  ISETP.GE.U32.AND P0, PT, R4, 0xfe, PT ;  /* 0x000000fe0400780c */ /* 0x000fda0003f06070 */
[----:B------:R-:W-:Y:S05]  /*17b0*/  @!P0 BRA `(.L_x_50) ;  /* 0x0000000000808947 */ /* 0x000fea0003800000 */
[----:B------:R-:W-:-:S13]  /*17c0*/  ISETP.GT.AND P0, PT, R3, 0xfe, PT ;  /* 0x000000fe0300780c */ /* 0x000fda0003f04270 */
[----:B------:R-:W-:Y:S05]  /*17d0*/  @P0 BRA `(.L_x_51) ;  /* 0x00000000006c0947 */ /* 0x000fea0003800000 */
[----:B------:R-:W-:-:S13]  /*17e0*/  ISETP.GE.AND P0, PT, R3, 0x1, PT ;  /* 0x000000010300780c */ /* 0x000fda0003f06270 */
[----:B------:R-:W-:Y:S05]  /*17f0*/  @P0 BRA `(.L_x_52) ;  /* 0x0000000000740947 */ /* 0x000fea0003800000 */
[----:B------:R-:W-:Y:S02]  /*1800*/  ISETP.GE.AND P0, PT, R3, -0x18, PT ;  /* 0xffffffe80300780c */ /* 0x000fe40003f06270 */
[----:B------:R-:W-:-:S11]  /*1810*/  LOP3.LUT R0, R0, 0x80000000, RZ, 0xc0, !PT ;  /* 0x8000000000007812 */ /* 0x000fd600078ec0ff */
[----:B------:R-:W-:Y:S05]  /*1820*/  @!P0 BRA `(.L_x_52) ;  /* 0x0000000000688947 */ /* 0x000fea0003800000 */
[-CC-:B------:R-:W-:Y:S01]  /*1830*/  FFMA.RZ R4, R13, R11.reuse, R10.reuse ;  /* 0x0000000b0d047223 */ /* 0x180fe2000000c00a */
[----:B------:R-:W-:Y:S02]  /*1840*/  VIADD R7, R3, 0x20 ;  /* 0x0000002003077836 */ /* 0x000fe40000000000 */
[CCC-:B------:R-:W-:Y:S01]  /*1850*/  FFMA.RP R5, R13.reuse, R11.reuse, R10.reuse ;  /* 0x0000000b0d057223 */ /* 0x1c0fe2000000800a */
[----:B------:R-:W-:Y:S01]  /*1860*/  FFMA.RM R10, R13, R11, R10 ;  /* 0x0000000b0d0a7223 */ /* 0x000fe2000000400a */
[C---:B------:R-:W-:Y:S02]  /*1870*/  ISETP.NE.AND P2, PT, R3.reuse, RZ, PT ;  /* 0x000000ff0300720c */ /* 0x040fe40003f45270 */
[----:B------:R-:W-:Y:S02]  /*1880*/  LOP3.LUT R4, R4, 0x7fffff, RZ, 0xc0, !PT ;  /* 0x007fffff04047812 */ /* 0x000fe400078ec0ff */
[----:B------:R-:W-:Y:S02]  /*1890*/  ISETP.NE.AND P1, PT, R3, RZ, PT ;  /* 0x000000ff0300720c */ /* 0x000fe40003f25270 */
[----:B------:R-:W-:-:S02]  /*18a0*/  LOP3.LUT R4, R4, 0x800000, RZ, 0xfc, !PT ;  /* 0x0080000004047812 */ /* 0x000fc400078efcff */
[----:B------:R-:W-:Y:S02]  /*18b0*/  IADD3 R3, PT, PT, -R3, RZ, RZ ;  /* 0x000000ff03037210 */ /* 0x000fe40007ffe1ff */
[----:B------:R-:W-:Y:S02]  /*18c0*/  SHF.L.U32 R7, R4, R7, RZ ;  /* 0x0000000704077219 */ /* 0x000fe400000006ff */
[----:B------:R-:W-:Y:S02]  /*18d0*/  FSETP.NEU.FTZ.AND P0, PT, R5, R10, PT ;  /* 0x0000000a0500720b */ /* 0x000fe40003f1d000 */
[----:B------:R-:W-:Y:S02]  /*18e0*/  SEL R3, R3, RZ, P2 ;  /* 0x000000ff03037207 */ /* 0x000fe40001000000 */
[----:B------:R-:W-:Y:S02]  /*18f0*/  ISETP.NE.AND P1, PT, R7, RZ, P1 ;  /* 0x000000ff0700720c */ /* 0x000fe40000f25270 */
[----:B------:R-:W-:-:S02]  /*1900*/  SHF.R.U32.HI R4, RZ, R3, R4 ;  /* 0x00000003ff047219 */ /* 0x000fc40000011604 */
[----:B------:R-:W-:Y:S02]  /*1910*/  PLOP3.LUT P0, PT, P0, P1, PT, 0xf8, 0x8f ;  /* 0x00000000008f781c */ /* 0x000fe40000703f70 */
[----:B------:R-:W-:Y:S02]  /*1920*/  SHF.R.U32.HI R3, RZ, 0x1, R4 ;  /* 0x00000001ff037819 */ /* 0x000fe40000011604 */
[----:B------:R-:W-:-:S04]  /*1930*/  SEL R10, RZ, 0x1, !P0 ;  /* 0x00000001ff0a7807 */ /* 0x000fc80004000000 */
[----:B------:R-:W-:-:S04]  /*1940*/  LOP3.LUT R5, R10, 0x1, R3, 0xf8, !PT ;  /* 0x000000010a057812 */ /* 0x000fc800078ef803 */
[----:B------:R-:W-:-:S05]  /*1950*/  LOP3.LUT R4, R5, R4, RZ, 0xc0, !PT ;  /* 0x0000000405047212 */ /* 0x000fca00078ec0ff */
[----:B------:R-:W-:-:S05]  /*1960*/  IMAD.IADD R3, R3, 0x1, R4 ;  /* 0x0000000103037824 */ /* 0x000fca00078e0204 */
[----:B------:R-:W-:Y:S01]  /*1970*/  LOP3.LUT R0, R3, R0, RZ, 0xfc, !PT ;  /* 0x0000000003007212 */ /* 0x000fe200078efcff */
[----:B------:R-:W-:Y:S06]  /*1980*/  BRA `(.L_x_52) ;  /* 0x0000000000107947 */ /* 0x000fec0003800000 */
.L_x_51:
[----:B------:R-:W-:-:S04]  /*1990*/  LOP3.LUT R0, R0, 0x80000000, RZ, 0xc0, !PT ;  /* 0x8000000000007812 */ /* 0x000fc800078ec0ff */
[----:B------:R-:W-:Y:S01]  /*19a0*/  LOP3.LUT R0, R0, 0x7f800000, RZ, 0xfc, !PT ;  /* 0x7f80000000007812 */ /* 0x000fe200078efcff */
[----:B------:R-:W-:Y:S06]  /*19b0*/  BRA `(.L_x_52) ;  /* 0x0000000000047947 */ /* 0x000fec0003800000 */
.L_x_50:
[----:B------:R-:W-:-:S07]  /*19c0*/  IMAD R0, R5, 0x800000, R0 ;  /* 0x0080000005007824 */ /* 0x000fce00078e0200 */
.L_x_52:
[----:B------:R-:W-:Y:S05]  /*19d0*/  BSYNC.RECONVERGENT B1 ;  /* 0x0000000000017941 */ /* 0x000fea0003800200 */
.L_x_49:
[----:B------:R-:W-:Y:S05]  /*19e0*/  BRA `(.L_x_53) ;  /* 0x0000000000207947 */ /* 0x000fea0003800000 */
.L_x_48:
[----:B------:R-:W-:-:S04]  /*19f0*/  LOP3.LUT R0, R0, 0x80000000, R3, 0x48, !PT ;  /* 0x8000000000007812 */ /* 0x000fc800078e4803 */
[----:B------:R-:W-:Y:S01]  /*1a00*/  LOP3.LUT R0, R0, 0x7f800000, RZ, 0xfc, !PT ;  /* 0x7f80000000007812 */ /* 0x000fe200078efcff */
[----:B------:R-:W-:Y:S06]  /*1a10*/  BRA `(.L_x_53) ;  /* 0x0000000000147947 */ /* 0x000fec0003800000 */
.L_x_47:
[----:B------:R-:W-:Y:S01]  /*1a20*/  LOP3.LUT R0, R0, 0x80000000, R3, 0x48, !PT ;  /* 0x8000000000007812 */ /* 0x000fe200078e4803 */
[----:B------:R-:W-:Y:S06]  /*1a30*/  BRA `(.L_x_53) ;  /* 0x00000000000c7947 */ /* 0x000fec0003800000 */
.L_x_46:
[----:B------:R-:W0:Y:S01]  /*1a40*/  MUFU.RSQ R0, -QNAN ;  /* 0xffc0000000007908 */ /* 0x000e220000001400 */
[----:B------:R-:W-:Y:S05]  /*1a50*/  BRA `(.L_x_53) ;  /* 0x0000000000047947 */ /* 0x000fea0003800000 */
.L_x_45:
[----:B------:R-:W-:-:S07]  /*1a60*/  FADD.FTZ R0, R3, R0 ;  /* 0x0000000003007221 */ /* 0x000fce0000010000 */
.L_x_53:
[----:B------:R-:W-:Y:S05]  /*1a70*/  BSYNC.RECONVERGENT B0 ;  /* 0x0000000000007941 */ /* 0x000fea0003800200 */
.L_x_43:
[----:B------:R-:W-:Y:S01]  /*1a80*/  IMAD.MOV.U32 R7, RZ, RZ, 0x0 ;  /* 0x00000000ff077424 */ /* 0x000fe200078e00ff */
[----:B0-----:R-:W-:-:S03]  /*1a90*/  MOV R5, R0 ;  /* 0x0000000000057202 */ /* 0x001fc60000000f00 */
[----:B------:R-:W-:Y:S05]  /*1aa0*/  RET.REL.NODEC R6 `(_Z13divideCentersPfPiS_ii) ;  /* 0xffffffe406547950 */ /* 0x000fea0003c3ffff */
.L_x_54:
[----:B------:R-:W-:-:S00]  /*1ab0*/  BRA `(.L_x_54) ;  /* 0xfffffffc00fc7947 */ /* 0x000fc0000383ffff */
[----:B------:R-:W-:-:S00]  /*1ac0*/  NOP ;  /* 0x0000000000007918 */ /* 0x000fc00000000000 */
        /* <DEDUP_REMOVED lines=11> */
.L_x_100:


//--------------------- .text._Z13updateCentersPfPiS_S0_iii --------------------------
	.section	.text._Z13updateCentersPfPiS_S0_iii,"ax",@progbits
	.align	128
        .global         _Z13updateCentersPfPiS_S0_iii
        .type           _Z13updateCentersPfPiS_S0_iii,@function
        .size           _Z13updateCentersPfPiS_S0_iii,(.L_x_102 - _Z13updateCentersPfPiS_S0_iii)
        .other          _Z13updateCentersPfPiS_S0_iii,@"STO_CUDA_ENTRY STV_DEFAULT"
_Z13updateCentersPfPiS_S0_iii:
.text._Z13updateCentersPfPiS_S0_iii:
[----:B------:R-:W-:Y:S01]  /*0000*/  LDC R1, c[0x0][0x37c] ;  /* 0x0000df00ff017b82 */ /* 0x000fe20000000800 */
[----:B------:R-:W0:Y:S07]  /*0010*/  S2R R6, SR_TID.X ;  /* 0x0000000000067919 */ /* 0x000e2e0000002100 */
[----:B------:R-:W0:Y:S01]  /*0020*/  S2UR UR4, SR_CTAID.X ;  /* 0x00000000000479c3 */ /* 0x000e220000002500 */
[----:B------:R-:W1:Y:S07]  /*0030*/  LDCU UR5, c[0x0][0x3a0] ;  /* 0x00007400ff0577ac */ /* 0x000e6e0008000800 */
[----:B------:R-:W0:Y:S02]  /*0040*/  LDC R5, c[0x0][0x360] ;  /* 0x0000d800ff057b82 */ /* 0x000e240000000800 */
[----:B0-----:R-:W-:-:S05]  /*0050*/  IMAD R3, R5, UR4, R6 ;  /* 0x0000000405037c24 */ /* 0x001fca000f8e0206 */
[----:B-1----:R-:W-:-:S13]  /*0060*/  ISETP.GE.AND P0, PT, R3, UR5, PT ;  /* 0x0000000503007c0c */ /* 0x002fda000bf06270 */
[----:B------:R-:W-:Y:S05]  /*0070*/  @P0 EXIT ;  /* 0x000000000000094d */ /* 0x000fea0003800000 */
[----:B------:R-:W0:Y:S01]  /*0080*/  S2R R7, SR_CgaCtaId ;  /* 0x0000000000077919 */ /* 0x000e220000008800 */
[----:B------:R-:W1:Y:S01]  /*0090*/  LDCU UR5, c[0x0][0x3a4] ;  /* 0x00007480ff0577ac */ /* 0x000e620008000800 */
[----:B------:R-:W-:Y:S01]  /*00a0*/  MOV R0, 0x400 ;  /* 0x0000040000007802 */ /* 0x000fe20000000f00 */
[----:B------:R-:W2:Y:S01]  /*00b0*/  LDCU.64 UR8, c[0x0][0x358] ;  /* 0x00006b00ff0877ac */ /* 0x000ea20008000a00 */
[----:B-1----:R-:W-:Y:S02]  /*00c0*/  UISETP.GE.AND UP0, UPT, UR5, 0x1, UPT ;  /* 0x000000010500788c */ /* 0x002fe4000bf06270 */
[----:B0-----:R-:W-:Y:S01]  /*00d0*/  LEA R0, R7, R0, 0x18 ;  /* 0x0000000007007211 */ /* 0x001fe200078ec0ff */
[----:B------:R-:W-:-:S05]  /*00e0*/  IMAD R7, R5, UR5, RZ ;  /* 0x0000000505077c24 */ /* 0x000fca000f8e02ff */
[----:B------:R-:W-:Y:S01]  /*00f0*/  LEA R2, R7, R0, 0x2 ;  /* 0x0000000007027211 */ /* 0x000fe200078e10ff */
[----:B--2---:R-:W-:Y:S06]  /*0100*/  BRA.U !UP0, `(.L_x_55) ;  /* 0x0000000508a47547 */ /* 0x004fec000b800000 */
[----:B------:R-:W-:Y:S01]  /*0110*/  UISETP.GE.U32.AND UP0, UPT, UR5, 0x8, UPT ;  /* 0x000000080500788c */ /* 0x000fe2000bf06070 */
[----:B------:R-:W-:Y:S01]  /*0120*/  IMAD.MOV.U32 R4, RZ, RZ, RZ ;  /* 0x000000ffff047224 */ /* 0x000fe200078e00ff */
[----:B------:R-:W-:-:S04]  /*0130*/  ULOP3.LUT UR6, UR5, 0x7, URZ, 0xc0, !UPT ;  /* 0x0000000705067892 */ /* 0x000fc8000f8ec0ff */
[----:B------:R-:W-:-:S03]  /*0140*/  UISETP.NE.AND UP1, UPT, UR6, URZ, UPT ;  /* 0x000000ff0600728c */ /* 0x000fc6000bf25270 */
[----:B------:R-:W-:Y:S08]  /*0150*/  BRA.U !UP0, `(.L_x_56) ;  /* 0x0000000108a87547 */ /* 0x000ff0000b800000 */
[----:B------:R-:W0:Y:S01]  /*0160*/  LDCU UR7, c[0x0][0x3a8] ;  /* 0x00007500ff0777ac */ /* 0x000e220008000800 */
[----:B------:R-:W-:Y:S01]  /*0170*/  HFMA2 R7, -RZ, RZ, 0, 0 ;  /* 0x00000000ff077431 */ /* 0x000fe200000001ff */
[----:B------:R-:W-:Y:S01]  /*0180*/  ULOP3.LUT UR5, UR5, 0x7ffffff8, URZ, 0xc0, !UPT ;  /* 0x7ffffff805057892 */ /* 0x000fe2000f8ec0ff */
[----:B------:R-:W1:Y:S05]  /*0190*/  LDCU UR10, c[0x0][0x3a8] ;  /* 0x00007500ff0a77ac */ /* 0x000e6a0008000800 */
[----:B------:R-:W-:Y:S01]  /*01a0*/  IMAD.U32 R4, RZ, RZ, UR5 ;  /* 0x00000005ff047e24 */ /* 0x000fe2000f8e00ff */
[----:B------:R-:W2:Y:S01]  /*01b0*/  LDCU UR4, c[0x0][0x3a4] ;  /* 0x00007480ff0477ac */ /* 0x000ea20008000800 */
[----:B0-----:R-:W-:-:S13]  /*01c0*/  ISETP.GE.AND P0, PT, R6, UR7, PT ;  /* 0x0000000706007c0c */ /* 0x001fda000bf06270 */
.L_x_57:
[----:B0-----:R-:W0:Y:S01]  /*01d0*/  LDC.64 R8, c[0x0][0x380] ;  /* 0x0000e000ff087b82 */ /* 0x001e220000000a00 */
[----:B--2---:R-:W-:Y:S02]  /*01e0*/  UMOV UR5, UR4 ;  /* 0x0000000400057c82 */ /* 0x004fe40008000000 */
[----:B------:R-:W-:-:S04]  /*01f0*/  IMAD R11, R3, UR5, R7 ;  /* 0x00000005030b7c24 */ /* 0x000fc8000f8e0207 */
[----:B0-----:R-:W-:-:S05]  /*0200*/  IMAD.WIDE R8, R11, 0x4, R8 ;  /* 0x000000040b087825 */ /* 0x001fca00078e0208 */
[----:B------:R-:W2:Y:S04]  /*0210*/  LDG.E R10, desc[UR8][R8.64] ;  /* 0x00000008080a7981 */ /* 0x000ea8000c1e1900 */
[----:B------:R-:W3:Y:S04]  /*0220*/  LDG.E R12, desc[UR8][R8.64+0x4] ;  /* 0x00000408080c7981 */ /* 0x000ee8000c1e1900 */
[----:B------:R-:W4:Y:S04]  /*0230*/  LDG.E R13, desc[UR8][R8.64+0x8] ;  /* 0x00000808080d7981 */ /* 0x000f28000c1e1900 */
[----:B------:R-:W5:Y:S04]  /*0240*/  LDG.E R14, desc[UR8][R8.64+0xc] ;  /* 0x00000c08080e7981 */ /* 0x000f68000c1e1900 */
[----:B------:R-:W5:Y:S04]  /*0250*/  LDG.E R15, desc[UR8][R8.64+0x10] ;  /* 0x00001008080f7981 */ /* 0x000f68000c1e1900 */
[----:B------:R-:W5:Y:S04]  /*0260*/  LDG.E R16, desc[UR8][R8.64+0x14] ;  /* 0x0000140808107981 */ /* 0x000f68000c1e1900 */
[----:B------:R-:W5:Y:S04]  /*0270*/  LDG.E R17, desc[UR8][R8.64+0x18] ;  /* 0x0000180808117981 */ /* 0x000f68000c1e1900 */
[----:B------:R-:W5:Y:S01]  /*0280*/  LDG.E R18, desc[UR8][R8.64+0x1c] ;  /* 0x00001c0808127981 */ /* 0x000f62000c1e1900 */
[----:B------:R-:W-:Y:S01]  /*0290*/  IADD3 R11, PT, PT, R6, R7, RZ ;  /* 0x00000007060b7210 */ /* 0x000fe20007ffe0ff */
[----:B------:R-:W-:-:S04]  /*02a0*/  VIADD R7, R7, 0x8 ;  /* 0x0000000807077836 */ /* 0x000fc80000000000 */
[C---:B------:R-:W-:Y:S01]  /*02b0*/  IMAD R19, R11.reuse, 0x4, R0 ;  /* 0x000000040b137824 */ /* 0x040fe200078e0200 */
[----:B------:R-:W-:Y:S02]  /*02c0*/  LEA R11, R11, R2, 0x2 ;  /* 0x000000020b0b7211 */ /* 0x000fe400078e10ff */
[----:B------:R-:W-:Y:S02]  /*02d0*/  ISETP.NE.AND P1, PT, R7, R4, PT ;  /* 0x000000040700720c */ /* 0x000fe40003f25270 */
[----:B--2---:R0:W-:Y:S04]  /*02e0*/  STS [R19], R10 ;  /* 0x0000000a13007388 */ /* 0x0041e80000000800 */
[----:B------:R0:W-:Y:S01]  /*02f0*/  @!P0 STS [R11], RZ ;  /* 0x000000ff0b008388 */ /* 0x0001e20000000800 */
[----:B-1----:R-:W-:-:S03]  /*0300*/  ISETP.GE.AND P0, PT, R6, UR10, PT ;  /* 0x0000000a06007c0c */ /* 0x002fc6000bf06270 */
[----:B---3--:R0:W-:Y:S10]  /*0310*/  STS [R19+0x4], R12 ;  /* 0x0000040c13007388 */ /* 0x0081f40000000800 */
[----:B------:R0:W-:Y:S04]  /*0320*/  @!P0 STS [R11+0x4], RZ ;  /* 0x000004ff0b008388 */ /* 0x0001e80000000800 */
[----:B----4-:R0:W-:Y:S04]  /*0330*/  STS [R19+0x8], R13 ;  /* 0x0000080d13007388 */ /* 0x0101e80000000800 */
[----:B------:R0:W-:Y:S04]  /*0340*/  @!P0 STS [R11+0x8], RZ ;  /* 0x000008ff0b008388 */ /* 0x0001e80000000800 */
[----:B-----5:R0:W-:Y:S04]  /*0350*/  STS [R19+0xc], R14 ;  /* 0x00000c0e13007388 */ /* 0x0201e80000000800 */
[----:B------:R0:W-:Y:S04]  /*0360*/  @!P0 STS [R11+0xc], RZ ;  /* 0x00000cff0b008388 */ /* 0x0001e80000000800 */
[----:B------:R0:W-:Y:S04]  /*0370*/  STS [R19+0x10], R15 ;  /* 0x0000100f13007388 */ /* 0x0001e80000000800 */
[----:B------:R0:W-:Y:S04]  /*0380*/  @!P0 STS [R11+0x10], RZ ;  /* 0x000010ff0b008388 */ /* 0x0001e80000000800 */
[----:B------:R0:W-:Y:S04]  /*0390*/  STS [R19+0x14], R16 ;  /* 0x0000141013007388 */ /* 0x0001e80000000800 */
[----:B------:R0:W-:Y:S04]  /*03a0*/  @!P0 STS [R11+0x14], RZ ;  /* 0x000014ff0b008388 */ /* 0x0001e80000000800 */
[----:B------:R0:W-:Y:S04]  /*03b0*/  STS [R19+0x18], R17 ;  /* 0x0000181113007388 */ /* 0x0001e80000000800 */
[----:B------:R0:W-:Y:S04]  /*03c0*/  @!P0 STS [R11+0x18], RZ ;  /* 0x000018ff0b008388 */ /* 0x0001e80000000800 */
[----:B------:R0:W-:Y:S04]  /*03d0*/  STS [R19+0x1c], R18 ;  /* 0x00001c1213007388 */ /* 0x0001e80000000800 */
[----:B------:R0:W-:Y:S01]  /*03e0*/  @!P0 STS [R11+0x1c], RZ ;  /* 0x00001cff0b008388 */ /* 0x0001e20000000800 */
[----:B------:R-:W-:Y:S05]  /*03f0*/  @P1 BRA `(.L_x_57) ;  /* 0xfffffffc00741947 */ /* 0x000fea000383ffff */
.L_x_56:
[----:B------:R-:W-:Y:S05]  /*0400*/  BRA.U !UP1, `(.L_x_55) ;  /* 0x0000000109e47547 */ /* 0x000fea000b800000 */
[----:B------:R-:W-:Y:S02]  /*0410*/  UISETP.GE.U32.AND UP0, UPT, UR6, 0x4, UPT ;  /* 0x000000040600788c */ /* 0x000fe4000bf06070 */
[----:B------:R-:W-:-:S04]  /*0420*/  ULOP3.LUT UR4, UR5, 0x3, URZ, 0xc0, !UPT ;  /* 0x0000000305047892 */ /* 0x000fc8000f8ec0ff */
[----:B------:R-:W-:-:S03]  /*0430*/  UISETP.NE.AND UP1, UPT, UR4, URZ, UPT ;  /* 0x000000ff0400728c */ /* 0x000fc6000bf25270 */
[----:B------:R-:W-:Y:S08]  /*0440*/  BRA.U !UP0, `(.L_x_58) ;  /* 0x0000000108547547 */ /* 0x000ff0000b800000 */
[----:B------:R-:W1:Y:S01]  /*0450*/  LDC.64 R8, c[0x0][0x380] ;  /* 0x0000e000ff087b82 */ /* 0x000e620000000a00 */
[----:B------:R-:W-:Y:S01]  /*0460*/  IMAD R7, R3, UR5, R4 ;  /* 0x0000000503077c24 */ /* 0x000fe2000f8e0204 */
[----:B------:R-:W2:Y:S03]  /*0470*/  LDCU UR6, c[0x0][0x3a8] ;  /* 0x00007500ff0677ac */ /* 0x000ea60008000800 */
[----:B-1----:R-:W-:-:S05]  /*0480*/  IMAD.WIDE R8, R7, 0x4, R8 ;  /* 0x0000000407087825 */ /* 0x002fca00078e0208 */
[----:B------:R-:W3:Y:S04]  /*0490*/  LDG.E R7, desc[UR8][R8.64] ;  /* 0x0000000808077981 */ /* 0x000ee8000c1e1900 */
[----:B0-----:R-:W4:Y:S04]  /*04a0*/  LDG.E R10, desc[UR8][R8.64+0x4] ;  /* 0x00000408080a7981 */ /* 0x001f28000c1e1900 */
[----:B------:R-:W5:Y:S04]  /*04b0*/  LDG.E R12, desc[UR8][R8.64+0x8] ;  /* 0x00000808080c7981 */ /* 0x000f68000c1e1900 */
[----:B------:R-:W5:Y:S01]  /*04c0*/  LDG.E R13, desc[UR8][R8.64+0xc] ;  /* 0x00000c08080d7981 */ /* 0x000f62000c1e1900 */
[----:B--2---:R-:W-:-:S02]  /*04d0*/  ISETP.GE.AND P0, PT, R6, UR6, PT ;  /* 0x0000000606007c0c */ /* 0x004fc4000bf06270 */
[C---:B------:R-:W-:Y:S01]  /*04e0*/  IADD3 R11, PT, PT, R4.reuse, R6, RZ ;  /* 0x00000006040b7210 */ /* 0x040fe20007ffe0ff */
[----:B------:R-:W-:-:S04]  /*04f0*/  VIADD R4, R4, 0x4 ;  /* 0x0000000404047836 */ /* 0x000fc80000000000 */
[C---:B------:R-:W-:Y:S01]  /*0500*/  IMAD R14, R11.reuse, 0x4, R0 ;  /* 0x000000040b0e7824 */ /* 0x040fe200078e0200 */
[----:B------:R-:W-:-:S04]  /*0510*/  LEA R11, R11, R2, 0x2 ;  /* 0x000000020b0b7211 */ /* 0x000fc800078e10ff */
[----:B---3--:R1:W-:Y:S04]  /*0520*/  STS [R14], R7 ;  /* 0x000000070e007388 */ /* 0x0083e80000000800 */
[----:B------:R1:W-:Y:S04]  /*0530*/  @!P0 STS [R11], RZ ;  /* 0x000000ff0b008388 */ /* 0x0003e80000000800 */
[----:B----4-:R1:W-:Y:S04]  /*0540*/  STS [R14+0x4], R10 ;  /* 0x0000040a0e007388 */ /* 0x0103e80000000800 */
[----:B------:R1:W-:Y:S04]  /*0550*/  @!P0 STS [R11+0x4], RZ ;  /* 0x000004ff0b008388 */ /* 0x0003e80000000800 */
[----:B-----5:R1:W-:Y:S04]  /*0560*/  STS [R14+0x8], R12 ;  /* 0x0000080c0e007388 */ /* 0x0203e80000000800 */
[----:B------:R1:W-:Y:S04]  /*0570*/  @!P0 STS [R11+0x8], RZ ;  /* 0x000008ff0b008388 */ /* 0x0003e80000000800 */
[----:B------:R1:W-:Y:S04]  /*0580*/  STS [R14+0xc], R13 ;  /* 0x00000c0d0e007388 */ /* 0x0003e80000000800 */
[----:B------:R1:W-:Y:S02]  /*0590*/  @!P0 STS [R11+0xc], RZ ;  /* 0x00000cff0b008388 */ /* 0x0003e40000000800 */
.L_x_58:
[----:B------:R-:W-:Y:S05]  /*05a0*/  BRA.U !UP1, `(.L_x_55) ;  /* 0x00000001097c7547 */ /* 0x000fea000b800000 */
[----:B------:R-:W-:Y:S02]  /*05b0*/  UISETP.NE.AND UP0, UPT, UR4, 0x1, UPT ;  /* 0x000000010400788c */ /* 0x000fe4000bf05270 */
[----:B------:R-:W-:-:S04]  /*05c0*/  ULOP3.LUT UR6, UR5, 0x1, URZ, 0xc0, !UPT ;  /* 0x0000000105067892 */ /* 0x000fc8000f8ec0ff */
[----:B------:R-:W-:-:S03]  /*05d0*/  UISETP.NE.U32.AND UP1, UPT, UR6, 0x1, UPT ;  /* 0x000000010600788c */ /* 0x000fc6000bf25070 */
[----:B------:R-:W-:Y:S08]  /*05e0*/  BRA.U !UP0, `(.L_x_59) ;  /* 0x00000001083c7547 */ /* 0x000ff0000b800000 */
[----:B------:R-:W2:Y:S01]  /*05f0*/  LDC.64 R8, c[0x0][0x380] ;  /* 0x0000e000ff087b82 */ /* 0x000ea20000000a00 */
[----:B-1----:R-:W-:Y:S01]  /*0600*/  IMAD R7, R3, UR5, R4 ;  /* 0x0000000503077c24 */ /* 0x002fe2000f8e0204 */
[----:B------:R-:W1:Y:S03]  /*0610*/  LDCU UR4, c[0x0][0x3a8] ;  /* 0x00007500ff0477ac */ /* 0x000e660008000800 */
[----:B--2---:R-:W-:-:S05]  /*0620*/  IMAD.WIDE R8, R7, 0x4, R8 ;  /* 0x0000000407087825 */ /* 0x004fca00078e0208 */
[----:B------:R-:W2:Y:S04]  /*0630*/  LDG.E R7, desc[UR8][R8.64] ;  /* 0x0000000808077981 */ /* 0x000ea8000c1e1900 */
[----:B0-----:R-:W3:Y:S01]  /*0640*/  LDG.E R10, desc[UR8][R8.64+0x4] ;  /* 0x00000408080a7981 */ /* 0x001ee2000c1e1900 */
[----:B-1----:R-:W-:Y:S02]  /*0650*/  ISETP.GE.AND P0, PT, R6, UR4, PT ;  /* 0x0000000406007c0c */ /* 0x002fe4000bf06270 */
[C---:B------:R-:W-:Y:S01]  /*0660*/  IADD3 R11, PT, PT, R4.reuse, R6, RZ ;  /* 0x00000006040b7210 */ /* 0x040fe20007ffe0ff */
[----:B------:R-:W-:-:S04]  /*0670*/  VIADD R4, R4, 0x2 ;  /* 0x0000000204047836 */ /* 0x000fc80000000000 */
[C---:B------:R-:W-:Y:S01]  /*0680*/  IMAD R12, R11.reuse, 0x4, R0 ;  /* 0x000000040b0c7824 */ /* 0x040fe200078e0200 */
[----:B------:R-:W-:-:S04]  /*0690*/  LEA R11, R11, R2, 0x2 ;  /* 0x000000020b0b7211 */ /* 0x000fc800078e10ff */
[----:B--2---:R2:W-:Y:S04]  /*06a0*/  STS [R12], R7 ;  /* 0x000000070c007388 */ /* 0x0045e80000000800 */
[----:B------:R2:W-:Y:S04]  /*06b0*/  @!P0 STS [R11], RZ ;  /* 0x000000ff0b008388 */ /* 0x0005e80000000800 */
[----:B---3--:R2:W-:Y:S04]  /*06c0*/  STS [R12+0x4], R10 ;  /* 0x0000040a0c007388 */ /* 0x0085e80000000800 */
[----:B------:R2:W-:Y:S02]  /*06d0*/  @!P0 STS [R11+0x4], RZ ;  /* 0x000004ff0b008388 */ /* 0x0005e40000000800 */
.L_x_59:
[----:B------:R-:W-:Y:S05]  /*06e0*/  BRA.U UP1, `(.L_x_55) ;  /* 0x00000001012c7547 */ /* 0x000fea000b800000 */
[----:B------:R-:W3:Y:S01]  /*06f0*/  LDC.64 R8, c[0x0][0x380] ;  /* 0x0000e000ff087b82 */ /* 0x000ee20000000a00 */
[----:B-12---:R-:W-:Y:S01]  /*0700*/  IMAD R7, R3, UR5, R4 ;  /* 0x0000000503077c24 */ /* 0x006fe2000f8e0204 */
[----:B------:R-:W1:Y:S03]  /*0710*/  LDCU UR4, c[0x0][0x3a8] ;  /* 0x00007500ff0477ac */ /* 0x000e660008000800 */
[----:B---3--:R-:W-:-:S06]  /*0720*/  IMAD.WIDE R8, R7, 0x4, R8 ;  /* 0x0000000407087825 */ /* 0x008fcc00078e0208 */
[----:B------:R-:W2:Y:S01]  /*0730*/  LDG.E R8, desc[UR8][R8.64] ;  /* 0x0000000808087981 */ /* 0x000ea2000c1e1900 */
[C---:B-1----:R-:W-:Y:S02]  /*0740*/  ISETP.GE.AND P0, PT, R6.reuse, UR4, PT ;  /* 0x0000000406007c0c */ /* 0x042fe4000bf06270 */
[----:B0-----:R-:W-:-:S05]  /*0750*/  IADD3 R11, PT, PT, R6, R4, RZ ;  /* 0x00000004060b7210 */ /* 0x001fca0007ffe0ff */
[----:B------:R-:W-:-:S06]  /*0760*/  IMAD R7, R11, 0x4, R0 ;  /* 0x000000040b077824 */ /* 0x000fcc00078e0200 */
[----:B------:R-:W-:Y:S01]  /*0770*/  @!P0 LEA R4, R11, R2, 0x2 ;  /* 0x000000020b048211 */ /* 0x000fe200078e10ff */
[----:B--2---:R3:W-:Y:S04]  /*0780*/  STS [R7], R8 ;  /* 0x0000000807007388 */ /* 0x0047e80000000800 */
[----:B------:R3:W-:Y:S02]  /*0790*/  @!P0 STS [R4], RZ ;  /* 0x000000ff04008388 */ /* 0x0007e40000000800 */
.L_x_55:
[----:B---3--:R-:W3:Y:S08]  /*07a0*/  LDC.64 R8, c[0x0][0x388] ;  /* 0x0000e200ff087b82 */ /* 0x008ef00000000a00 */
[----:B-12---:R-:W1:Y:S01]  /*07b0*/  LDC R7, c[0x0][0x3a8] ;  /* 0x0000ea00ff077b82 */ /* 0x006e620000000800 */
[----:B---3--:R-:W-:-:S06]  /*07c0*/  IMAD.WIDE R8, R3, 0x4, R8 ;  /* 0x0000000403087825 */ /* 0x008fcc00078e0208 */
[----:B------:R-:W2:Y:S01]  /*07d0*/  LDG.E R8, desc[UR8][R8.64] ;  /* 0x0000000808087981 */ /* 0x000ea2000c1e1900 */
[----:B------:R-:W-:Y:S01]  /*07e0*/  IMAD.SHL.U32 R4, R5, 0x4, RZ ;  /* 0x0000000405047824 */ /* 0x000fe200078e00ff */
[C---:B-1----:R-:W-:Y:S01]  /*07f0*/  ISETP.GE.AND P1, PT, R6.reuse, R7, PT ;  /* 0x000000070600720c */ /* 0x042fe20003f26270 */
[----:B------:R-:W-:Y:S01]  /*0800*/  IMAD R7, R7, UR5, RZ ;  /* 0x0000000507077c24 */ /* 0x000fe2000f8e02ff */
[----:B------:R-:W-:-:S04]  /*0810*/  ISETP.NE.AND P0, PT, R6, RZ, PT ;  /* 0x000000ff0600720c */ /* 0x000fc80003f05270 */
[----:B------:R-:W-:-:S04]  /*0820*/  LEA R7, R7, R2, 0x2 ;  /* 0x0000000207077211 */ /* 0x000fc800078e10ff */
[----:B0-----:R-:W-:Y:S01]  /*0830*/  LEA R11, R6, R7, 0x2 ;  /* 0x00000007060b7211 */ /* 0x001fe200078e10ff */
[----:B------:R-:W-:-:S04]  /*0840*/  IMAD.IADD R3, R7, 0x1, R4 ;  /* 0x0000000107037824 */ /* 0x000fc800078e0204 */
[----:B------:R-:W-:Y:S01]  /*0850*/  @!P1 IMAD R10, R6, 0x4, R3 ;  /* 0x00000004060a9824 */ /* 0x000fe200078e0203 */
[----:B--2---:R0:W-:Y:S04]  /*0860*/  STS [R11], R8 ;  /* 0x000000080b007388 */ /* 0x0041e80000000800 */
[----:B------:R0:W-:Y:S01]  /*0870*/  @!P1 STS [R10], RZ ;  /* 0x000000ff0a009388 */ /* 0x0001e20000000800 */
[----:B------:R-:W-:Y:S06]  /*0880*/  BAR.SYNC.DEFER_BLOCKING 0x0 ;  /* 0x0000000000007b1d */ /* 0x000fec0000010000 */
[----:B------:R-:W-:Y:S05]  /*0890*/  @P0 EXIT ;  /* 0x000000000000094d */ /* 0x000fea0003800000 */
[----:B------:R-:W-:-:S09]  /*08a0*/  UISETP.GE.AND UP0, UPT, UR5, 0x1, UPT ;  /* 0x000000010500788c */ /* 0x000fd2000bf06270 */
[----:B------:R-:W-:Y:S05]  /*08b0*/  BRA.U !UP0, `(.L_x_60) ;  /* 0x0000000508c07547 */ /* 0x000fea000b800000 */
[----:B------:R-:W-:Y:S01]  /*08c0*/  ULOP3.LUT UR7, UR5, 0x7, URZ, 0xc0, !UPT ;  /* 0x0000000705077892 */ /* 0x000fe2000f8ec0ff */
[----:B------:R-:W-:Y:S01]  /*08d0*/  MOV R6, RZ ;  /* 0x000000ff00067202 */ /* 0x000fe20000000f00 */
[----:B------:R-:W-:Y:S02]  /*08e0*/  ULOP3.LUT UR10, UR5, 0x3, URZ, 0xc0, !UPT ;  /* 0x00000003050a7892 */ /* 0x000fe4000f8ec0ff */
[----:B------:R-:W-:Y:S02]  /*08f0*/  UIADD3 UR6, UPT, UPT, UR7, -0x1, URZ ;  /* 0xffffffff07067890 */ /* 0x000fe4000fffe0ff */
[----:B------:R-:W-:Y:S02]  /*0900*/  ULOP3.LUT UR4, UR5, 0x7ffffff8, URZ, 0xc0, !UPT ;  /* 0x7ffffff805047892 */ /* 0x000fe4000f8ec0ff */
[----:B------:R-:W-:-:S11]  /*0910*/  UISETP.GE.U32.AND UP0, UPT, UR6, 0x3, UPT ;  /* 0x000000030600788c */ /* 0x000fd6000bf06070 */
.L_x_67:
[----:B0---4-:R-:W-:Y:S01]  /*0920*/  IMAD R8, R6, 0x4, R7 ;  /* 0x0000000406087824 */ /* 0x011fe200078e0207 */
[----:B------:R-:W0:Y:S01]  /*0930*/  LDCU UR5, c[0x0][0x3a4] ;  /* 0x00007480ff0577ac */ /* 0x000e220008000800 */
[----:B------:R-:W-:-:S04]  /*0940*/  HFMA2 R9, -RZ, RZ, 0, 0 ;  /* 0x00000000ff097431 */ /* 0x000fc800000001ff */
[----:B------:R-:W1:Y:S01]  /*0950*/  LDS R8, [R8] ;  /* 0x0000000008087984 */ /* 0x000e620000000800 */
[----:B0-----:R-:W-:-:S09]  /*0960*/  UISETP.GE.U32.AND UP1, UPT, UR5, 0x8, UPT ;  /* 0x000000080500788c */ /* 0x001fd2000bf26070 */
[----:B--23--:R-:W-:Y:S05]  /*0970*/  BRA.U !UP1, `(.L_x_61) ;  /* 0x0000000109a47547 */ /* 0x00cfea000b800000 */
[----:B------:R-:W-:-:S07]  /*0980*/  IMAD.MOV.U32 R9, RZ, RZ, RZ ;  /* 0x000000ffff097224 */ /* 0x000fce00078e00ff */
.L_x_62:
[----:B0-----:R-:W-:Y:S01]  /*0990*/  IMAD R11, R6, UR5, R9 ;  /* 0x00000005060b7c24 */ /* 0x001fe2000f8e0209 */
[----:B-1----:R-:W-:Y:S01]  /*09a0*/  IADD3 R13, PT, PT, R8, R9, RZ ;  /* 0x00000009080d7210 */ /* 0x002fe20007ffe0ff */
[----:B------:R-:W-:Y:S02]  /*09b0*/  VIADD R9, R9, 0x8 ;  /* 0x0000000809097836 */ /* 0x000fe40000000000 */
[----:B------:R-:W-:Y:S01]  /*09c0*/  IMAD R10, R11, 0x4, R0 ;  /* 0x000000040b0a7824 */ /* 0x000fe200078e0200 */
[----:B------:R-:W-:Y:S02]  /*09d0*/  LEA R11, R13, R2, 0x2 ;  /* 0x000000020d0b7211 */ /* 0x000fe400078e10ff */
[----:B------:R-:W-:Y:S02]  /*09e0*/  ISETP.NE.AND P0, PT, R9, UR4, PT ;  /* 0x0000000409007c0c */ /* 0x000fe4000bf05270 */
[----:B------:R-:W-:Y:S04]  /*09f0*/  LDS R12, [R10] ;  /* 0x000000000a0c7984 */ /* 0x000fe80000000800 */
[----:B------:R-:W0:Y:S04]  /*0a00*/  LDS R13, [R11] ;  /* 0x000000000b0d7984 */ /* 0x000e280000000800 */
[----:B------:R-:W-:Y:S04]  /*0a10*/  LDS R14, [R11+0x4] ;  /* 0x000004000b0e7984 */ /* 0x000fe80000000800 */
[----:B------:R-:W-:Y:S04]  /*0a20*/  LDS R16, [R11+0x8] ;  /* 0x000008000b107984 */ /* 0x000fe80000000800 */
[----:B------:R-:W-:Y:S01]  /*0a30*/  LDS R18, [R11+0xc] ;  /* 0x00000c000b127984 */ /* 0x000fe20000000800 */
[----:B0-----:R-:W-:-:S05]  /*0a40*/  FADD R12, R12, R13 ;  /* 0x0000000d0c0c7221 */ /* 0x001fca0000000000 */
[----:B------:R-:W-:Y:S04]  /*0a50*/  STS [R11], R12 ;  /* 0x0000000c0b007388 */ /* 0x000fe80000000800 */
[----:B------:R-:W0:Y:S02]  /*0a60*/  LDS R13, [R10+0x4] ;  /* 0x000004000a0d7984 */ /* 0x000e240000000800 */
[----:B0-----:R-:W-:-:S05]  /*0a70*/  FADD R14, R13, R14 ;  /* 0x0000000e0d0e7221 */ /* 0x001fca0000000000 */
[----:B------:R-:W-:Y:S04]  /*0a80*/  STS [R11+0x4], R14 ;  /* 0x0000040e0b007388 */ /* 0x000fe80000000800 */
[----:B------:R-:W0:Y:S04]  /*0a90*/  LDS R13, [R10+0x8] ;  /* 0x000008000a0d7984 */ /* 0x000e280000000800 */
[----:B------:R-:W-:Y:S01]  /*0aa0*/  LDS R14, [R11+0x14] ;  /* 0x000014000b0e7984 */ /* 0x000fe20000000800 */
[----:B0-----:R-:W-:-:S05]  /*0ab0*/  FADD R16, R13, R16 ;  /* 0x000000100d107221 */ /* 0x001fca0000000000 */
[----:B------:R-:W-:Y:S04]  /*0ac0*/  STS [R11+0x8], R16 ;  /* 0x000008100b007388 */ /* 0x000fe80000000800 */
[----:B------:R-:W0:Y:S04]  /*0ad0*/  LDS R13, [R10+0xc] ;  /* 0x00000c000a0d7984 */ /* 0x000e280000000800 */
[----:B------:R-:W-:Y:S01]  /*0ae0*/  LDS R16, [R11+0x18] ;  /* 0x000018000b107984 */ /* 0x000fe20000000800 */
[----:B0-----:R-:W-:-:S03]  /*0af0*/  FADD R18, R13, R18 ;  /* 0x000000120d127221 */ /* 0x001fc60000000000 */
[----:B------:R-:W-:Y:S04]  /*0b00*/  LDS R13, [R11+0x10] ;  /* 0x000010000b0d7984 */ /* 0x000fe80000000800 */
[----:B------:R-:W-:Y:S04]  /*0b10*/  STS [R11+0xc], R18 ;  /* 0x00000c120b007388 */ /* 0x000fe80000000800 */
[----:B------:R-:W0:Y:S04]  /*0b20*/  LDS R12, [R10+0x10] ;  /* 0x000010000a0c7984 */ /* 0x000e280000000800 */
[----:B------:R-:W-:Y:S01]  /*0b30*/  LDS R18, [R11+0x1c] ;  /* 0x00001c000b127984 */ /* 0x000fe20000000800 */
[----:B0-----:R-:W-:-:S05]  /*0b40*/  FADD R12, R12, R13 ;  /* 0x0000000d0c0c7221 */ /* 0x001fca0000000000 */
[----:B------:R-:W-:Y:S04]  /*0b50*/  STS [R11+0x10], R12 ;  /* 0x0000100c0b007388 */ /* 0x000fe80000000800 */
[----:B------:R-:W0:Y:S02]  /*0b60*/  LDS R13, [R10+0x14] ;  /* 0x000014000a0d7984 */ /* 0x000e240000000800 */
[----:B0-----:R-:W-:-:S05]  /*0b70*/  FADD R14, R13, R14 ;  /* 0x0000000e0d0e7221 */ /* 0x001fca0000000000 */
[----:B------:R-:W-:Y:S04]  /*0b80*/  STS [R11+0x14], R14 ;  /* 0x0000140e0b007388 */ /* 0x000fe80000000800 */
[----:B------:R-:W0:Y:S02]  /*0b90*/  LDS R13, [R10+0x18] ;  /* 0x000018000a0d7984 */ /* 0x000e240000000800 */
[----:B0-----:R-:W-:-:S05]  /*0ba0*/  FADD R16, R13, R16 ;  /* 0x000000100d107221 */ /* 0x001fca0000000000 */
[----:B------:R-:W-:Y:S04]  /*0bb0*/  STS [R11+0x18], R16 ;  /* 0x000018100b007388 */ /* 0x000fe80000000800 */
[----:B------:R-:W0:Y:S02]  /*0bc0*/  LDS R13, [R10+0x1c] ;  /* 0x00001c000a0d7984 */ /* 0x000e240000000800 */
[----:B0-----:R-:W-:-:S05]  /*0bd0*/  FADD R18, R13, R18 ;  /* 0x000000120d127221 */ /* 0x001fca0000000000 */
[----:B------:R0:W-:Y:S01]  /*0be0*/  STS [R11+0x1c], R18 ;  /* 0x00001c120b007388 */ /* 0x0001e20000000800 */
[----:B------:R-:W-:Y:S05]  /*0bf0*/  @P0 BRA `(.L_x_62) ;  /* 0xfffffffc00640947 */ /* 0x000fea000383ffff */
[----:B------:R-:W-:-:S07]  /*0c00*/  MOV R9, UR4 ;  /* 0x0000000400097c02 */ /* 0x000fce0008000f00 */
.L_x_61:
[----:B------:R-:W-:-:S09]  /*0c10*/  UISETP.NE.AND UP1, UPT, UR7, URZ, UPT ;  /* 0x000000ff0700728c */ /* 0x000fd2000bf25270 */
[----:B------:R-:W-:Y:S05]  /*0c20*/  BRA.U !UP1, `(.L_x_63) ;  /* 0x0000000109c47547 */ /* 0x000fea000b800000 */
[----:B------:R-:W-:Y:S01]  /*0c30*/  UISETP.NE.AND UP1, UPT, UR10, URZ, UPT ;  /* 0x000000ff0a00728c */ /* 0x000fe2000bf25270 */
[----:B------:R-:W-:Y:S10]  /*0c40*/  BRA.U !UP0, `(.L_x_64) ;  /* 0x0000000108547547 */ /* 0x000ff4000b800000 */
[--C-:B0-----:R-:W-:Y:S02]  /*0c50*/  IMAD R11, R6, UR5, R9.reuse ;  /* 0x00000005060b7c24 */ /* 0x101fe4000f8e0209 */
[----:B-1----:R-:W-:Y:S01]  /*0c60*/  IMAD.IADD R13, R8, 0x1, R9 ;  /* 0x00000001080d7824 */ /* 0x002fe200078e0209 */
[----:B------:R-:W-:Y:S02]  /*0c70*/  IADD3 R9, PT, PT, R9, 0x4, RZ ;  /* 0x0000000409097810 */ /* 0x000fe40007ffe0ff */
[----:B------:R-:W-:Y:S01]  /*0c80*/  LEA R11, R11, R0, 0x2 ;  /* 0x000000000b0b7211 */ /* 0x000fe200078e10ff */
[----:B------:R-:W-:-:S04]  /*0c90*/  IMAD R13, R13, 0x4, R2 ;  /* 0x000000040d0d7824 */ /* 0x000fc800078e0202 */
[----:B------:R-:W-:Y:S04]  /*0ca0*/  LDS R10, [R11] ;  /* 0x000000000b0a7984 */ /* 0x000fe80000000800 */
[----:B------:R-:W0:Y:S04]  /*0cb0*/  LDS R15, [R13] ;  /* 0x000000000d0f7984 */ /* 0x000e280000000800 */
[----:B------:R-:W-:Y:S01]  /*0cc0*/  LDS R16, [R13+0xc] ;  /* 0x00000c000d107984 */ /* 0x000fe20000000800 */
[----:B0-----:R-:W-:-:S03]  /*0cd0*/  FADD R10, R10, R15 ;  /* 0x0000000f0a0a7221 */ /* 0x001fc60000000000 */
[----:B------:R-:W-:Y:S04]  /*0ce0*/  LDS R15, [R13+0x4] ;  /* 0x000004000d0f7984 */ /* 0x000fe80000000800 */
[----:B------:R-:W-:Y:S04]  /*0cf0*/  STS [R13], R10 ;  /* 0x0000000a0d007388 */ /* 0x000fe80000000800 */
[----:B------:R-:W0:Y:S02]  /*0d00*/  LDS R12, [R11+0x4] ;  /* 0x000004000b0c7984 */ /* 0x000e240000000800 */
[----:B0-----:R-:W-:-:S02]  /*0d10*/  FADD R12, R12, R15 ;  /* 0x0000000f0c0c7221 */ /* 0x001fc40000000000 */
[----:B------:R-:W-:Y:S04]  /*0d20*/  LDS R15, [R13+0x8] ;  /* 0x000008000d0f7984 */ /* 0x000fe80000000800 */
[----:B------:R-:W-:Y:S04]  /*0d30*/  STS [R13+0x4], R12 ;  /* 0x0000040c0d007388 */ /* 0x000fe80000000800 */
[----:B------:R-:W0:Y:S02]  /*0d40*/  LDS R14, [R11+0x8] ;  /* 0x000008000b0e7984 */ /* 0x000e240000000800 */
[----:B0-----:R-:W-:-:S05]  /*0d50*/  FADD R14, R14, R15 ;  /* 0x0000000f0e0e7221 */ /* 0x001fca0000000000 */
[----:B------:R-:W-:Y:S04]  /*0d60*/  STS [R13+0x8], R14 ;  /* 0x0000080e0d007388 */ /* 0x000fe80000000800 */
[----:B------:R-:W0:Y:S02]  /*0d70*/  LDS R15, [R11+0xc] ;  /* 0x00000c000b0f7984 */ /* 0x000e240000000800 */
[----:B0-----:R-:W-:-:S05]  /*0d80*/  FADD R16, R15, R16 ;  /* 0x000000100f107221 */ /* 0x001fca0000000000 */
[----:B------:R2:W-:Y:S02]  /*0d90*/  STS [R13+0xc], R16 ;  /* 0x00000c100d007388 */ /* 0x0005e40000000800 */
.L_x_64:
[----:B------:R-:W-:Y:S05]  /*0da0*/  BRA.U !UP1, `(.L_x_63) ;  /* 0x0000000109647547 */ /* 0x000fea000b800000 */
[----:B------:R-:W-:Y:S02]  /*0db0*/  UISETP.NE.AND UP2, UPT, UR10, 0x1, UPT ;  /* 0x000000010a00788c */ /* 0x000fe4000bf45270 */
[----:B------:R-:W-:-:S07]  /*0dc0*/  ULOP3.LUT UP1, URZ, UR5, 0x1, URZ, 0xc0, !UPT ;  /* 0x0000000105ff7892 */ /* 0x000fce000f82c0ff */
[----:B------:R-:W-:Y:S05]  /*0dd0*/  BRA.U !UP2, `(.L_x_65) ;  /* 0x000000010a347547 */ /* 0x000fea000b800000 */
[--C-:B0-----:R-:W-:Y:S02]  /*0de0*/  IMAD R11, R6, UR5, R9.reuse ;  /* 0x00000005060b7c24 */ /* 0x101fe4000f8e0209 */
[----:B-1----:R-:W-:Y:S01]  /*0df0*/  IMAD.IADD R15, R8, 0x1, R9 ;  /* 0x00000001080f7824 */ /* 0x002fe200078e0209 */
[----:B------:R-:W-:Y:S02]  /*0e00*/  IADD3 R9, PT, PT, R9, 0x2, RZ ;  /* 0x0000000209097810 */ /* 0x000fe40007ffe0ff */
[----:B--2---:R-:W-:Y:S01]  /*0e10*/  LEA R13, R11, R0, 0x2 ;  /* 0x000000000b0d7211 */ /* 0x004fe200078e10ff */
[----:B------:R-:W-:-:S04]  /*0e20*/  IMAD R15, R15, 0x4, R2 ;  /* 0x000000040f0f7824 */ /* 0x000fc800078e0202 */
[----:B------:R-:W-:Y:S04]  /*0e30*/  LDS R10, [R13] ;  /* 0x000000000d0a7984 */ /* 0x000fe80000000800 */
[----:B------:R-:W0:Y:S04]  /*0e40*/  LDS R11, [R15] ;  /* 0x000000000f0b7984 */ /* 0x000e280000000800 */
[----:B------:R-:W-:Y:S01]  /*0e50*/  LDS R12, [R15+0x4] ;  /* 0x000004000f0c7984 */ /* 0x000fe20000000800 */
[----:B0-----:R-:W-:-:S05]  /*0e60*/  FADD R10, R10, R11 ;  /* 0x0000000b0a0a7221 */ /* 0x001fca0000000000 */
[----:B------:R-:W-:Y:S04]  /*0e70*/  STS [R15], R10 ;  /* 0x0000000a0f007388 */ /* 0x000fe80000000800 */
[----:B------:R-:W0:Y:S02]  /*0e80*/  LDS R11, [R13+0x4] ;  /* 0x000004000d0b7984 */ /* 0x000e240000000800 */
[----:B0-----:R-:W-:-:S05]  /*0e90*/  FADD R11, R11, R12 ;  /* 0x0000000c0b0b7221 */ /* 0x001fca0000000000 */
[----:B------:R3:W-:Y:S02]  /*0ea0*/  STS [R15+0x4], R11 ;  /* 0x0000040b0f007388 */ /* 0x0007e40000000800 */
.L_x_65:
[----:B------:R-:W-:Y:S05]  /*0eb0*/  BRA.U !UP1, `(.L_x_63) ;  /* 0x0000000109207547 */ /* 0x000fea000b800000 */
[--C-:B0--3--:R-:W-:Y:S02]  /*0ec0*/  IMAD R11, R6, UR5, R9.reuse ;  /* 0x00000005060b7c24 */ /* 0x109fe4000f8e0209 */
[----:B-1----:R-:W-:-:S03]  /*0ed0*/  IMAD.IADD R9, R8, 0x1, R9 ;  /* 0x0000000108097824 */ /* 0x002fc600078e0209 */
[----:B------:R-:W-:Y:S01]  /*0ee0*/  LEA R11, R11, R0, 0x2 ;  /* 0x000000000b0b7211 */ /* 0x000fe200078e10ff */
[----:B------:R-:W-:-:S05]  /*0ef0*/  IMAD R9, R9, 0x4, R2 ;  /* 0x0000000409097824 */ /* 0x000fca00078e0202 */
[----:B------:R-:W-:Y:S04]  /*0f00*/  LDS R11, [R11] ;  /* 0x000000000b0b7984 */ /* 0x000fe80000000800 */
[----:B------:R-:W0:Y:S02]  /*0f10*/  LDS R10, [R9] ;  /* 0x00000000090a7984 */ /* 0x000e240000000800 */
[----:B0-----:R-:W-:-:S05]  /*0f20*/  FADD R10, R11, R10 ;  /* 0x0000000a0b0a7221 */ /* 0x001fca0000000000 */
[----:B------:R4:W-:Y:S02]  /*0f30*/  STS [R9], R10 ;  /* 0x0000000a09007388 */ /* 0x0009e40000000800 */
.L_x_63:
[----:B-1----:R-:W-:Y:S02]  /*0f40*/  LEA R8, R8, R3, 0x2 ;  /* 0x0000000308087211 */ /* 0x002fe400078e10ff */
[----:B------:R-:W-:-:S03]  /*0f50*/  IADD3 R6, PT, PT, R6, 0x1, RZ ;  /* 0x0000000106067810 */ /* 0x000fc60007ffe0ff */
[----:B----4-:R-:W1:Y:S01]  /*0f60*/  LDS R9, [R8] ;  /* 0x0000000008097984 */ /* 0x010e620000000800 */
[----:B------:R-:W-:Y:S01]  /*0f70*/  ISETP.NE.AND P0, PT, R6, R5, PT ;  /* 0x000000050600720c */ /* 0x000fe20003f05270 */
[----:B-1----:R-:W-:-:S05]  /*0f80*/  VIADD R9, R9, 0x1 ;  /* 0x0000000109097836 */ /* 0x002fca0000000000 */
[----:B------:R4:W-:Y:S07]  /*0f90*/  STS [R8], R9 ;  /* 0x0000000908007388 */ /* 0x0009ee0000000800 */
[----:B------:R-:W-:Y:S05]  /*0fa0*/  @!P0 BRA `(.L_x_66) ;  /* 0x0000000000b08947 */ /* 0x000fea0003800000 */
[----:B------:R-:W-:Y:S05]  /*0fb0*/  BRA `(.L_x_67) ;  /* 0xfffffff800587947 */ /* 0x000fea000383ffff */
.L_x_60:
[C---:B------:R-:W-:Y:S01]  /*0fc0*/  ISETP.GE.U32.AND P1, PT, R5.reuse, 0x4, PT ;  /* 0x000000040500780c */ /* 0x040fe20003f26070 */
[----:B------:R-:W-:Y:S01]  /*0fd0*/  IMAD.MOV.U32 R6, RZ, RZ, RZ ;  /* 0x000000ffff067224 */ /* 0x000fe200078e00ff */
[----:B------:R-:W-:-:S04]  /*0fe0*/  LOP3.LUT R15, R5, 0x3, RZ, 0xc0, !PT ;  /* 0x00000003050f7812 */ /* 0x000fc800078ec0ff */
[----:B------:R-:W-:-:S07]  /*0ff0*/  ISETP.NE.AND P0, PT, R15, RZ, PT ;  /* 0x000000ff0f00720c */ /* 0x000fce0003f05270 */
[----:B------:R-:W-:Y:S06]  /*1000*/  @!P1 BRA `(.L_x_68) ;  /* 0x0000000000689947 */ /* 0x000fec0003800000 */
[----:B------:R-:W-:Y:S02]  /*1010*/  LOP3.LUT R6, R5, 0x7fc, RZ, 0xc0, !PT ;  /* 0x000007fc05067812 */ /* 0x000fe400078ec0ff */
[----:B------:R-:W-:-:S07]  /*1020*/  MOV R5, RZ ;  /* 0x000000ff00057202 */ /* 0x000fce0000000f00 */
.L_x_69:
[C---:B0-----:R-:W-:Y:S01]  /*1030*/  IMAD R8, R5.reuse, 0x4, R7 ;  /* 0x0000000405087824 */ /* 0x041fe200078e0207 */
[----:B------:R-:W-:-:S04]  /*1040*/  IADD3 R5, PT, PT, R5, 0x4, RZ ;  /* 0x0000000405057810 */ /* 0x000fc80007ffe0ff */
[----:B-1----:R-:W0:Y:S01]  /*1050*/  LDS R10, [R8] ;  /* 0x00000000080a7984 */ /* 0x002e220000000800 */
[----:B------:R-:W-:Y:S02]  /*1060*/  ISETP.NE.AND P1, PT, R5, R6, PT ;  /* 0x000000060500720c */ /* 0x000fe40003f25270 */
[----:B0-----:R-:W-:-:S05]  /*1070*/  LEA R10, R10, R3, 0x2 ;  /* 0x000000030a0a7211 */ /* 0x001fca00078e10ff */
[----:B------:R-:W0:Y:S02]  /*1080*/  LDS R9, [R10] ;  /* 0x000000000a097984 */ /* 0x000e240000000800 */
[----:B0-----:R-:W-:-:S05]  /*1090*/  VIADD R9, R9, 0x1 ;  /* 0x0000000109097836 */ /* 0x001fca0000000000 */
[----:B------:R-:W-:Y:S04]  /*10a0*/  STS [R10], R9 ;  /* 0x000000090a007388 */ /* 0x000fe80000000800 */
[----:B------:R-:W0:Y:S02]  /*10b0*/  LDS R12, [R8+0x4] ;  /* 0x00000400080c7984 */ /* 0x000e240000000800 */
        /* <DEDUP_REMOVED lines=13> */
[----:B------:R1:W-:Y:S01]  /*1190*/  STS [R10], R9 ;  /* 0x000000090a007388 */ /* 0x0003e20000000800 */
[----:B------:R-:W-:Y:S05]  /*11a0*/  @P1 BRA `(.L_x_69) ;  /* 0xfffffffc00a01947 */ /* 0x000fea000383ffff */
.L_x_68:
[----:B------:R-:W-:Y:S05]  /*11b0*/  @!P0 BRA `(.L_x_66) ;  /* 0x00000000002c8947 */ /* 0x000fea0003800000 */
[----:B------:R-:W-:-:S05]  /*11c0*/  UMOV UR4, URZ ;  /* 0x000000ff00047c82 */ /* 0x000fca0008000000 */
.L_x_70:
[C---:B------:R-:W-:Y:S01]  /*11d0*/  IMAD R5, R6.reuse, 0x4, R7 ;  /* 0x0000000406057824 */ /* 0x040fe200078e0207 */
[----:B------:R-:W-:Y:S01]  /*11e0*/  UIADD3 UR4, UPT, UPT, UR4, 0x1, URZ ;  /* 0x0000000104047890 */ /* 0x000fe2000fffe0ff */
[----:B------:R-:W-:-:S03]  /*11f0*/  IADD3 R6, PT, PT, R6, 0x1, RZ ;  /* 0x0000000106067810 */ /* 0x000fc60007ffe0ff */
[----:B0-2---:R-:W0:Y:S02]  /*1200*/  LDS R8, [R5] ;  /* 0x0000000005087984 */ /* 0x005e240000000800 */
[----:B------:R-:W-:Y:S02]  /*1210*/  ISETP.NE.AND P0, PT, R15, UR4, PT ;  /* 0x000000040f007c0c */ /* 0x000fe4000bf05270 */
[----:B0-----:R-:W-:-:S05]  /*1220*/  LEA R8, R8, R3, 0x2 ;  /* 0x0000000308087211 */ /* 0x001fca00078e10ff */
[----:B-1----:R-:W0:Y:S02]  /*1230*/  LDS R9, [R8] ;  /* 0x0000000008097984 */ /* 0x002e240000000800 */
[----:B0-----:R-:W-:-:S05]  /*1240*/  VIADD R9, R9, 0x1 ;  /* 0x0000000109097836 */ /* 0x001fca0000000000 */
[----:B------:R2:W-:Y:S01]  /*1250*/  STS [R8], R9 ;  /* 0x0000000908007388 */ /* 0x0005e20000000800 */
[----:B------:R-:W-:Y:S05]  /*1260*/  @P0 BRA `(.L_x_70) ;  /* 0xfffffffc00d80947 */ /* 0x000fea000383ffff */
.L_x_66:
[----:B------:R-:W5:Y:S02]  /*1270*/  LDC R6, c[0x0][0x3a8] ;  /* 0x0000ea00ff067b82 */ /* 0x000f640000000800 */
[----:B-----5:R-:W-:-:S13]  /*1280*/  ISETP.GE.AND P0, PT, R6, 0x1, PT ;  /* 0x000000010600780c */ /* 0x020fda0003f06270 */
[----:B------:R-:W-:Y:S05]  /*1290*/  @!P0 EXIT ;  /* 0x000000000000894d */ /* 0x000fea0003800000 */
[----:B------:R-:W-:-:S09]  /*12a0*/  UISETP.GE.AND UP0, UPT, UR5, 0x1, UPT ;  /* 0x000000010500788c */ /* 0x000fd2000bf06270 */
[----:B------:R-:W-:Y:S05]  /*12b0*/  BRA.U !UP0, `(.L_x_71) ;  /* 0x0000000508987547 */ /* 0x000fea000b800000 */
[----:B------:R-:W-:Y:S01]  /*12c0*/  ULOP3.LUT UR10, UR5, 0x7, URZ, 0xc0, !UPT ;  /* 0x00000007050a7892 */ /* 0x000fe2000f8ec0ff */
[----:B------:R-:W-:Y:S01]  /*12d0*/  IMAD.MOV.U32 R5, RZ, RZ, RZ ;  /* 0x000000ffff057224 */ /* 0x000fe200078e00ff */
[----:B------:R-:W-:Y:S02]  /*12e0*/  ULOP3.LUT UR7, UR5, 0x7ffffff8, URZ, 0xc0, !UPT ;  /* 0x7ffffff805077892 */ /* 0x000fe4000f8ec0ff */
[----:B------:R-:W-:Y:S02]  /*12f0*/  UIADD3 UR4, UPT, UPT, UR10, -0x1, URZ ;  /* 0xffffffff0a047890 */ /* 0x000fe4000fffe0ff */
[----:B------:R-:W-:Y:S02]  /*1300*/  ULOP3.LUT UR6, UR5, 0x3, URZ, 0xc0, !UPT ;  /* 0x0000000305067892 */ /* 0x000fe4000f8ec0ff */
[----:B------:R-:W-:Y:S02]  /*1310*/  UIADD3 UR5, UPT, UPT, -UR7, URZ, URZ ;  /* 0x000000ff07057290 */ /* 0x000fe4000fffe1ff */
[----:B------:R-:W-:-:S11]  /*1320*/  UISETP.GE.U32.AND UP0, UPT, UR4, 0x3, UPT ;  /* 0x000000030400788c */ /* 0x000fd6000bf06070 */
.L_x_77:
[----:B------:R-:W5:Y:S01]  /*1330*/  LDCU UR11, c[0x0][0x3a4] ;  /* 0x00007480ff0b77ac */ /* 0x000f620008000800 */
[----:B------:R-:W-:Y:S01]  /*1340*/  UMOV UR4, URZ ;  /* 0x000000ff00047c82 */ /* 0x000fe20008000000 */
[----:B-----5:R-:W-:Y:S02]  /*1350*/  UISETP.GE.U32.AND UP1, UPT, UR11, 0x8, UPT ;  /* 0x000000080b00788c */ /* 0x020fe4000bf26070 */
[----:B------:R-:W-:-:S07]  /*1360*/  IMAD R6, R5, UR11, RZ ;  /* 0x0000000b05067c24 */ /* 0x000fce000f8e02ff */
[----:B------:R-:W-:Y:S05]  /*1370*/  BRA.U !UP1, `(.L_x_72) ;  /* 0x0000000109847547 */ /* 0x000fea000b800000 */
[----:B012-4-:R-:W0:Y:S01]  /*1380*/  LDC.64 R8, c[0x0][0x390] ;  /* 0x0000e400ff087b82 */ /* 0x017e220000000a00 */
[----:B------:R-:W-:Y:S01]  /*1390*/  LEA R7, R5, R4, 0x2 ;  /* 0x0000000405077211 */ /* 0x000fe200078e10ff */
[----:B------:R-:W-:-:S04]  /*13a0*/  UMOV UR4, UR5 ;  /* 0x0000000500047c82 */ /* 0x000fc80008000000 */
[----:B------:R-:W-:-:S04]  /*13b0*/  IMAD R7, R7, UR11, R0 ;  /* 0x0000000b07077c24 */ /* 0x000fc8000f8e0200 */
[----:B------:R-:W-:Y:S02]  /*13c0*/  VIADD R7, R7, 0x10 ;  /* 0x0000001007077836 */ /* 0x000fe40000000000 */
[----:B0-----:R-:W-:-:S03]  /*13d0*/  IMAD.WIDE.U32 R8, R6, 0x4, R8 ;  /* 0x0000000406087825 */ /* 0x001fc600078e0008 */
[----:B------:R-:W-:-:S04]  /*13e0*/  IADD3 R10, P0, PT, R8, 0x10, RZ ;  /* 0x00000010080a7810 */ /* 0x000fc80007f1e0ff */
[----:B------:R-:W-:-:S09]  /*13f0*/  IADD3.X R27, PT, PT, RZ, R9, RZ, P0, !PT ;  /* 0x00000009ff1b7210 */ /* 0x000fd200007fe4ff */
.L_x_73:
[----:B---3--:R-:W0:Y:S01]  /*1400*/  LDS R11, [R7+-0x10] ;  /* 0xfffff000070b7984 */ /* 0x008e220000000800 */
[----:B------:R-:W-:Y:S01]  /*1410*/  IMAD.MOV.U32 R8, RZ, RZ, R10 ;  /* 0x000000ffff087224 */ /* 0x000fe200078e000a */
[----:B------:R-:W-:Y:S02]  /*1420*/  MOV R9, R27 ;  /* 0x0000001b00097202 */ /* 0x000fe40000000f00 */
[----:B------:R-:W1:Y:S04]  /*1430*/  LDS R13, [R7+-0xc] ;  /* 0xfffff400070d7984 */ /* 0x000e680000000800 */
[----:B------:R-:W2:Y:S04]  /*1440*/  LDS R15, [R7+-0x8] ;  /* 0xfffff800070f7984 */ /* 0x000ea80000000800 */
[----:B------:R-:W3:Y:S04]  /*1450*/  LDS R17, [R7+-0x4] ;  /* 0xfffffc0007117984 */ /* 0x000ee80000000800 */
[----:B------:R-:W4:Y:S04]  /*1460*/  LDS R19, [R7] ;  /* 0x0000000007137984 */ /* 0x000f280000000800 */
[----:B------:R-:W5:Y:S04]  /*1470*/  LDS R21, [R7+0x4] ;  /* 0x0000040007157984 */ /* 0x000f680000000800 */
[----:B------:R-:W5:Y:S04]  /*1480*/  LDS R23, [R7+0x8] ;  /* 0x0000080007177984 */ /* 0x000f680000000800 */
[----:B------:R-:W5:Y:S04]  /*1490*/  LDS R25, [R7+0xc] ;  /* 0x00000c0007197984 */ /* 0x000f680000000800 */
[----:B0-----:R0:W-:Y:S04]  /*14a0*/  REDG.E.ADD.F32.FTZ.RN.STRONG.GPU desc[UR8][R8.64+-0x10], R11 ;  /* 0xfffff00b080079a6 */ /* 0x0011e8000c12f308 */
[----:B-1----:R0:W-:Y:S04]  /*14b0*/  REDG.E.ADD.F32.FTZ.RN.STRONG.GPU desc[UR8][R8.64+-0xc], R13 ;  /* 0xfffff40d080079a6 */ /* 0x0021e8000c12f308 */
[----:B--2---:R0:W-:Y:S04]  /*14c0*/  REDG.E.ADD.F32.FTZ.RN.STRONG.GPU desc[UR8][R8.64+-0x8], R15 ;  /* 0xfffff80f080079a6 */ /* 0x0041e8000c12f308 */
[----:B---3--:R0:W-:Y:S04]  /*14d0*/  REDG.E.ADD.F32.FTZ.RN.STRONG.GPU desc[UR8][R8.64+-0x4], R17 ;  /* 0xfffffc11080079a6 */ /* 0x0081e8000c12f308 */
[----:B----4-:R0:W-:Y:S04]  /*14e0*/  REDG.E.ADD.F32.FTZ.RN.STRONG.GPU desc[UR8][R8.64], R19 ;  /* 0x00000013080079a6 */ /* 0x0101e8000c12f308 */
[----:B-----5:R0:W-:Y:S04]  /*14f0*/  REDG.E.ADD.F32.FTZ.RN.STRONG.GPU desc[UR8][R8.64+0x4], R21 ;  /* 0x00000415080079a6 */ /* 0x0201e8000c12f308 */
[----:B------:R0:W-:Y:S04]  /*1500*/  REDG.E.ADD.F32.FTZ.RN.STRONG.GPU desc[UR8][R8.64+0x8], R23 ;  /* 0x00000817080079a6 */ /* 0x0001e8000c12f308 */
[----:B------:R0:W-:Y:S01]  /*1510*/  REDG.E.ADD.F32.FTZ.RN.STRONG.GPU desc[UR8][R8.64+0xc], R25 ;  /* 0x00000c19080079a6 */ /* 0x0001e2000c12f308 */
[----:B------:R-:W-:Y:S01]  /*1520*/  UIADD3 UR4, UPT, UPT, UR4, 0x8, URZ ;  /* 0x0000000804047890 */ /* 0x000fe2000fffe0ff */
[----:B------:R-:W-:-:S02]  /*1530*/  IADD3 R10, P0, PT, R8, 0x20, RZ ;  /* 0x00000020080a7810 */ /* 0x000fc40007f1e0ff */
[----:B------:R-:W-:Y:S01]  /*1540*/  IADD3 R7, PT, PT, R7, 0x20, RZ ;  /* 0x0000002007077810 */ /* 0x000fe20007ffe0ff */
[----:B------:R-:W-:Y:S02]  /*1550*/  UISETP.NE.AND UP1, UPT, UR4, URZ, UPT ;  /* 0x000000ff0400728c */ /* 0x000fe4000bf25270 */
[----:B------:R-:W-:-:S07]  /*1560*/  IMAD.X R27, RZ, RZ, R9, P0 ;  /* 0x000000ffff1b7224 */ /* 0x000fce00000e0609 */
[----:B0-----:R-:W-:Y:S05]  /*1570*/  BRA.U UP1, `(.L_x_73) ;  /* 0xfffffffd01a07547 */ /* 0x001fea000b83ffff */
[----:B------:R-:W-:-:S05]  /*1580*/  UMOV UR4, UR7 ;  /* 0x0000000700047c82 */ /* 0x000fca0008000000 */
.L_x_72:
[----:B------:R-:W-:-:S09]  /*1590*/  UISETP.NE.AND UP1, UPT, UR10, URZ, UPT ;  /* 0x000000ff0a00728c */ /* 0x000fd2000bf25270 */
[----:B------:R-:W-:Y:S05]  /*15a0*/  BRA.U !UP1, `(.L_x_74) ;  /* 0x0000000109b47547 */ /* 0x000fea000b800000 */
[----:B------:R-:W-:Y:S01]  /*15b0*/  UISETP.NE.AND UP1, UPT, UR6, URZ, UPT ;  /* 0x000000ff0600728c */ /* 0x000fe2000bf25270 */
[----:B------:R-:W-:Y:S10]  /*15c0*/  BRA.U !UP0, `(.L_x_75) ;  /* 0x0000000108487547 */ /* 0x000ff4000b800000 */
[C---:B------:R-:W-:Y:S01]  /*15d0*/  VIADD R7, R6.reuse, UR4 ;  /* 0x0000000406077c36 */ /* 0x040fe20008000000 */
[----:B012-4-:R-:W0:Y:S01]  /*15e0*/  LDC.64 R8, c[0x0][0x390] ;  /* 0x0000e400ff087b82 */ /* 0x017e220000000a00 */
[----:B------:R-:W-:-:S03]  /*15f0*/  IADD3 R14, P0, PT, R6, UR4, RZ ;  /* 0x00000004060e7c10 */ /* 0x000fc6000ff1e0ff */
[----:B------:R-:W-:Y:S02]  /*1600*/  LEA R12, R7, R2, 0x2 ;  /* 0x00000002070c7211 */ /* 0x000fe400078e10ff */
[----:B------:R-:W-:Y:S02]  /*1610*/  IMAD.X R16, RZ, RZ, RZ, P0 ;  /* 0x000000ffff107224 */ /* 0x000fe400000e06ff */
[----:B---3--:R-:W1:Y:S01]  /*1620*/  LDC.64 R10, c[0x0][0x390] ;  /* 0x0000e400ff0a7b82 */ /* 0x008e620000000a00 */
[----:B------:R-:W2:Y:S04]  /*1630*/  LDS R13, [R12] ;  /* 0x000000000c0d7984 */ /* 0x000ea80000000800 */
[----:B------:R-:W3:Y:S04]  /*1640*/  LDS R15, [R12+0x4] ;  /* 0x000004000c0f7984 */ /* 0x000ee80000000800 */
[----:B------:R-:W4:Y:S04]  /*1650*/  LDS R17, [R12+0x8] ;  /* 0x000008000c117984 */ /* 0x000f280000000800 */
[----:B------:R-:W5:Y:S01]  /*1660*/  LDS R19, [R12+0xc] ;  /* 0x00000c000c137984 */ /* 0x000f620000000800 */
[----:B0-----:R-:W-:-:S04]  /*1670*/  LEA R8, P0, R14, R8, 0x2 ;  /* 0x000000080e087211 */ /* 0x001fc800078010ff */
[----:B------:R-:W-:Y:S01]  /*1680*/  LEA.HI.X R9, R14, R9, R16, 0x2, P0 ;  /* 0x000000090e097211 */ /* 0x000fe200000f1410 */
[----:B-1----:R-:W-:-:S05]  /*1690*/  IMAD.WIDE.U32 R10, R7, 0x4, R10 ;  /* 0x00000004070a7825 */ /* 0x002fca00078e000a */
[----:B--2---:R0:W-:Y:S04]  /*16a0*/  REDG.E.ADD.F32.FTZ.RN.STRONG.GPU desc[UR8][R10.64], R13 ;  /* 0x0000000d0a0079a6 */ /* 0x0041e8000c12f308 */
[----:B---3--:R0:W-:Y:S04]  /*16b0*/  REDG.E.ADD.F32.FTZ.RN.STRONG.GPU desc[UR8][R8.64+0x4], R15 ;  /* 0x0000040f080079a6 */ /* 0x0081e8000c12f308 */
[----:B----4-:R0:W-:Y:S04]  /*16c0*/  REDG.E.ADD.F32.FTZ.RN.STRONG.GPU desc[UR8][R8.64+0x8], R17 ;  /* 0x00000811080079a6 */ /* 0x0101e8000c12f308 */
[----:B-----5:R0:W-:Y:S01]  /*16d0*/  REDG.E.ADD.F32.FTZ.RN.STRONG.GPU desc[UR8][R8.64+0xc], R19 ;  /* 0x00000c13080079a6 */ /* 0x0201e2000c12f308 */
[----:B------:R-:W-:-:S12]  /*16e0*/  UIADD3 UR4, UPT, UPT, UR4, 0x4, URZ ;  /* 0x0000000404047890 */ /* 0x000fd8000fffe0ff */
.L_x_75:
[----:B------:R-:W-:Y:S05]  /*16f0*/  BRA.U !UP1, `(.L_x_74) ;  /* 0x0000000109607547 */ /* 0x000fea000b800000 */
[----:B------:R-:W-:Y:S02]  /*1700*/  UISETP.NE.AND UP1, UPT, UR6, 0x1, UPT ;  /* 0x000000010600788c */ /* 0x000fe4000bf25270 */
[----:B------:R-:W-:-:S07]  /*1710*/  ULOP3.LUT UP2, URZ, UR11, 0x1, URZ, 0xc0, !UPT ;  /* 0x000000010bff7892 */ /* 0x000fce000f84c0ff */
[----:B------:R-:W-:Y:S05]  /*1720*/  BRA.U !UP1, `(.L_x_76) ;  /* 0x0000000109387547 */ /* 0x000fea000b800000 */
[C---:B------:R-:W-:Y:S01]  /*1730*/  IADD3 R7, PT, PT, R6.reuse, UR4, RZ ;  /* 0x0000000406077c10 */ /* 0x040fe2000fffe0ff */
[----:B012-4-:R-:W0:Y:S01]  /*1740*/  LDC.64 R8, c[0x0][0x390] ;  /* 0x0000e400ff087b82 */ /* 0x017e220000000a00 */
[----:B------:R-:W-:-:S03]  /*1750*/  IADD3 R14, P0, PT, R6, UR4, RZ ;  /* 0x00000004060e7c10 */ /* 0x000fc6000ff1e0ff */
[----:B------:R-:W-:Y:S01]  /*1760*/  IMAD R12, R7, 0x4, R2 ;  /* 0x00000004070c7824 */ /* 0x000fe200078e0202 */
[----:B---3--:R-:W-:-:S03]  /*1770*/  IADD3.X R15, PT, PT, RZ, RZ, RZ, P0, !PT ;  /* 0x000000ffff0f7210 */ /* 0x008fc600007fe4ff */
[----:B------:R-:W1:Y:S01]  /*1780*/  LDC.64 R10, c[0x0][0x390] ;  /* 0x0000e400ff0a7b82 */ /* 0x000e620000000a00 */
[----:B------:R-:W2:Y:S04]  /*1790*/  LDS R13, [R12] ;  /* 0x000000000c0d7984 */ /* 0x000ea80000000800 */
[----:B------:R-:W3:Y:S01]  /*17a0*/  LDS R17, [R12+0x4] ;  /* 0x000004000c117984 */ /* 0x000ee20000000800 */
[----:B0-----:R-:W-:-:S04]  /*17b0*/  LEA R8, P0, R14, R8, 0x2 ;  /* 0x000000080e087211 */ /* 0x001fc800078010ff */
[----:B------:R-:W-:Y:S01]  /*17c0*/  LEA.HI.X R9, R14, R9, R15, 0x2, P0 ;  /* 0x000000090e097211 */ /* 0x000fe200000f140f */
[----:B-1----:R-:W-:-:S05]  /*17d0*/  IMAD.WIDE.U32 R10, R7, 0x4, R10 ;  /* 0x00000004070a7825 */ /* 0x002fca00078e000a */
[----:B--2---:R0:W-:Y:S04]  /*17e0*/  REDG.E.ADD.F32.FTZ.RN.STRONG.GPU desc[UR8][R10.64], R13 ;  /* 0x0000000d0a0079a6 */ /* 0x0041e8000c12f308 */
[----:B---3--:R0:W-:Y:S01]  /*17f0*/  REDG.E.ADD.F32.FTZ.RN.STRONG.GPU desc[UR8][R8.64+0x4], R17 ;  /* 0x00000411080079a6 */ /* 0x0081e2000c12f308 */
[----:B------:R-:W-:-:S12]  /*1800*/  UIADD3 UR4, UPT, UPT, UR4, 0x2, URZ ;  /* 0x0000000204047890 */ /* 0x000fd8000fffe0ff */
.L_x_76:
[----:B------:R-:W-:Y:S05]  /*1810*/  BRA.U !UP2, `(.L_x_74) ;  /* 0x000000010a187547 */ /* 0x000fea000b800000 */
[----:B012-4-:R-:W-:Y:S02]  /*1820*/  VIADD R9, R6, UR4 ;  /* 0x0000000406097c36 */ /* 0x017fe40008000000 */
[----:B------:R-:W0:Y:S03]  /*1830*/  LDC.64 R6, c[0x0][0x390] ;  /* 0x0000e400ff067b82 */ /* 0x000e260000000a00 */
[----:B------:R-:W-:-:S05]  /*1840*/  LEA R8, R9, R2, 0x2 ;  /* 0x0000000209087211 */ /* 0x000fca00078e10ff */
[----:B---3--:R-:W1:Y:S01]  /*1850*/  LDS R11, [R8] ;  /* 0x00000000080b7984 */ /* 0x008e620000000800 */
[----:B0-----:R-:W-:-:S05]  /*1860*/  IMAD.WIDE.U32 R6, R9, 0x4, R6 ;  /* 0x0000000409067825 */ /* 0x001fca00078e0006 */
[----:B-1----:R0:W-:Y:S02]  /*1870*/  REDG.E.ADD.F32.FTZ.RN.STRONG.GPU desc[UR8][R6.64], R11 ;  /* 0x0000000b060079a6 */ /* 0x0021e4000c12f308 */
.L_x_74:
[C---:B0-2-4-:R-:W-:Y:S01]  /*1880*/  IMAD R8, R5.reuse, 0x4, R3 ;  /* 0x0000000405087824 */ /* 0x055fe200078e0203 */
[----:B------:R-:W0:Y:S01]  /*1890*/  LDC.64 R6, c[0x0][0x398] ;  /* 0x0000e600ff067b82 */ /* 0x000e220000000a00 */
[----:B------:R-:W2:Y:S03]  /*18a0*/  LDCU UR4, c[0x0][0x3a8] ;  /* 0x00007500ff0477ac */ /* 0x000ea60008000800 */
[----:B-1----:R-:W1:Y:S01]  /*18b0*/  LDS R9, [R8] ;  /* 0x0000000008097984 */ /* 0x002e620000000800 */
[C---:B0-----:R-:W-:Y:S01]  /*18c0*/  IMAD.WIDE.U32 R6, R5.reuse, 0x4, R6 ;  /* 0x0000000405067825 */ /* 0x041fe200078e0006 */
[----:B------:R-:W-:-:S04]  /*18d0*/  IADD3 R5, PT, PT, R5, 0x1, RZ ;  /* 0x0000000105057810 */ /* 0x000fc80007ffe0ff */
[----:B--2---:R-:W-:Y:S01]  /*18e0*/  ISETP.NE.AND P0, PT, R5, UR4, PT ;  /* 0x0000000405007c0c */ /* 0x004fe2000bf05270 */
[----:B-1----:R0:W-:-:S12]  /*18f0*/  REDG.E.ADD.STRONG.GPU desc[UR8][R6.64], R9 ;  /* 0x000000090600798e */ /* 0x0021d8000c12e108 */
[----:B0-----:R-:W-:Y:S05]  /*1900*/  @!P0 EXIT ;  /* 0x000000000000894d */ /* 0x001fea0003800000 */
[----:B------:R-:W-:Y:S05]  /*1910*/  BRA `(.L_x_77) ;  /* 0xfffffff800847947 */ /* 0x000fea000383ffff */
.L_x_71:
[C---:B------:R-:W-:Y:S01]  /*1920*/  ISETP.GE.U32.AND P1, PT, R6.reuse, 0x8, PT ;  /* 0x000000080600780c */ /* 0x040fe20003f26070 */
[----:B------:R-:W-:Y:S01]  /*1930*/  IMAD.MOV.U32 R0, RZ, RZ, RZ ;  /* 0x000000ffff007224 */ /* 0x000fe200078e00ff */
[----:B01----:R-:W-:-:S04]  /*1940*/  LOP3.LUT R10, R6, 0x7, RZ, 0xc0, !PT ;  /* 0x00000007060a7812 */ /* 0x003fc800078ec0ff */
[----:B------:R-:W-:-:S07]  /*1950*/  ISETP.NE.AND P0, PT, R10, RZ, PT ;  /* 0x000000ff0a00720c */ /* 0x000fce0003f05270 */
[----:B------:R-:W-:Y:S06]  /*1960*/  @!P1 BRA `(.L_x_78) ;  /* 0x0000000000609947 */ /* 0x000fec0003800000 */
[----:B------:R-:W0:Y:S01]  /*1970*/  LDC.64 R4, c[0x0][0x398] ;  /* 0x0000e600ff047b82 */ /* 0x000e220000000a00 */
[----:B------:R-:W-:Y:S01]  /*1980*/  HFMA2 R7, -RZ, RZ, 0, 0 ;  /* 0x00000000ff077431 */ /* 0x000fe200000001ff */
[----:B------:R-:W-:-:S07]  /*1990*/  LOP3.LUT R0, R6, 0x7ffffff8, RZ, 0xc0, !PT ;  /* 0x7ffffff806007812 */ /* 0x000fce00078ec0ff */
.L_x_79:
[C---:B------:R-:W-:Y:S02]  /*19a0*/  IMAD R2, R7.reuse, 0x4, R3 ;  /* 0x0000000407027824 */ /* 0x040fe400078e0203 */
[----:B0-2-4-:R-:W-:-:S03]  /*19b0*/  IMAD.WIDE.U32 R8, R7, 0x4, R4 ;  /* 0x0000000407087825 */ /* 0x015fc600078e0004 */
[----:B---3--:R-:W0:Y:S04]  /*19c0*/  LDS R11, [R2] ;  /* 0x00000000020b7984 */ /* 0x008e280000000800 */
[----:B------:R-:W1:Y:S04]  /*19d0*/  LDS R13, [R2+0x4] ;  /* 0x00000400020d7984 */ /* 0x000e680000000800 */
[----:B------:R-:W2:Y:S04]  /*19e0*/  LDS R15, [R2+0x8] ;  /* 0x00000800020f7984 */ /* 0x000ea80000000800 */
[----:B------:R-:W3:Y:S04]  /*19f0*/  LDS R17, [R2+0xc] ;  /* 0x00000c0002117984 */ /* 0x000ee80000000800 */
[----:B------:R-:W4:Y:S04]  /*1a00*/  LDS R19, [R2+0x10] ;  /* 0x0000100002137984 */ /* 0x000f280000000800 */
[----:B------:R-:W5:Y:S04]  /*1a10*/  LDS R21, [R2+0x14] ;  /* 0x0000140002157984 */ /* 0x000f680000000800 */
[----:B------:R-:W5:Y:S04]  /*1a20*/  LDS R23, [R2+0x18] ;  /* 0x0000180002177984 */ /* 0x000f680000000800 */
[----:B------:R-:W5:Y:S01]  /*1a30*/  LDS R25, [R2+0x1c] ;  /* 0x00001c0002197984 */ /* 0x000f620000000800 */
[----:B------:R-:W-:-:S04]  /*1a40*/  IADD3 R7, PT, PT, R7, 0x8, RZ ;  /* 0x0000000807077810 */ /* 0x000fc80007ffe0ff */
[----:B------:R-:W-:Y:S01]  /*1a50*/  ISETP.NE.AND P1, PT, R7, R0, PT ;  /* 0x000000000700720c */ /* 0x000fe20003f25270 */
[----:B0-----:R0:W-:Y:S04]  /*1a60*/  REDG.E.ADD.STRONG.GPU desc[UR8][R8.64], R11 ;  /* 0x0000000b0800798e */ /* 0x0011e8000c12e108 */
[----:B-1----:R0:W-:Y:S04]  /*1a70*/  REDG.E.ADD.STRONG.GPU desc[UR8][R8.64+0x4], R13 ;  /* 0x0000040d0800798e */ /* 0x0021e8000c12e108 */
[----:B--2---:R0:W-:Y:S04]  /*1a80*/  REDG.E.ADD.STRONG.GPU desc[UR8][R8.64+0x8], R15 ;  /* 0x0000080f0800798e */ /* 0x0041e8000c12e108 */
[----:B---3--:R0:W-:Y:S04]  /*1a90*/  REDG.E.ADD.STRONG.GPU desc[UR8][R8.64+0xc], R17 ;  /* 0x00000c110800798e */ /* 0x0081e8000c12e108 */
[----:B----4-:R0:W-:Y:S04]  /*1aa0*/  REDG.E.ADD.STRONG.GPU desc[UR8][R8.64+0x10], R19 ;  /* 0x000010130800798e */ /* 0x0101e8000c12e108 */
[----:B-----5:R0:W-:Y:S04]  /*1ab0*/  REDG.E.ADD.STRONG.GPU desc[UR8][R8.64+0x14], R21 ;  /* 0x000014150800798e */ /* 0x0201e8000c12e108 */
[----:B------:R0:W-:Y:S04]  /*1ac0*/  REDG.E.ADD.STRONG.GPU desc[UR8][R8.64+0x18], R23 ;  /* 0x000018170800798e */ /* 0x0001e8000c12e108 */
[----:B------:R0:W-:Y:S01]  /*1ad0*/  REDG.E.ADD.STRONG.GPU desc[UR8][R8.64+0x1c], R25 ;  /* 0x00001c190800798e */ /* 0x0001e2000c12e108 */
[----:B------:R-:W-:Y:S05]  /*1ae0*/  @P1 BRA `(.L_x_79) ;  /* 0xfffffffc00ac1947 */ /* 0x000fea000383ffff */
.L_x_78:
[----:B------:R-:W-:Y:S05]  /*1af0*/  @!P0 EXIT ;  /* 0x000000000000894d */ /* 0x000fea0003800000 */
[----:B------:R-:W-:Y:S02]  /*1b00*/  ISETP.GE.U32.AND P0, PT, R10, 0x4, PT ;  /* 0x000000040a00780c */ /* 0x000fe40003f06070 */
[----:B0-2-4-:R-:W-:-:S04]  /*1b10*/  LOP3.LUT R8, R6, 0x3, RZ, 0xc0, !PT ;  /* 0x0000000306087812 */ /* 0x015fc800078ec0ff */
[----:B------:R-:W-:-:S07]  /*1b20*/  ISETP.NE.AND P1, PT, R8, RZ, PT ;  /* 0x000000ff0800720c */ /* 0x000fce0003f25270 */
[----:B------:R-:W-:Y:S06]  /*1b30*/  @!P0 BRA `(.L_x_80) ;  /* 0x0000000000308947 */ /* 0x000fec0003800000 */
[C---:B------:R-:W-:Y:S01]  /*1b40*/  IMAD R2, R0.reuse, 0x4, R3 ;  /* 0x0000000400027824 */ /* 0x040fe200078e0203 */
[----:B------:R-:W0:Y:S04]  /*1b50*/  LDC.64 R4, c[0x0][0x398] ;  /* 0x0000e600ff047b82 */ /* 0x000e280000000a00 */
[----:B------:R-:W1:Y:S04]  /*1b60*/  LDS R7, [R2] ;  /* 0x0000000002077984 */ /* 0x000e680000000800 */
[----:B------:R-:W2:Y:S04]  /*1b70*/  LDS R9, [R2+0x4] ;  /* 0x0000040002097984 */ /* 0x000ea80000000800 */
[----:B---3--:R-:W3:Y:S04]  /*1b80*/  LDS R11, [R2+0x8] ;  /* 0x00000800020b7984 */ /* 0x008ee80000000800 */
[----:B------:R-:W4:Y:S01]  /*1b90*/  LDS R13, [R2+0xc] ;  /* 0x00000c00020d7984 */ /* 0x000f220000000800 */
[----:B0-----:R-:W-:-:S05]  /*1ba0*/  IMAD.WIDE.U32 R4, R0, 0x4, R4 ;  /* 0x0000000400047825 */ /* 0x001fca00078e0004 */
[----:B-1----:R0:W-:Y:S04]  /*1bb0*/  REDG.E.ADD.STRONG.GPU desc[UR8][R4.64], R7 ;  /* 0x000000070400798e */ /* 0x0021e8000c12e108 */
[----:B--2---:R0:W-:Y:S04]  /*1bc0*/  REDG.E.ADD.STRONG.GPU desc[UR8][R4.64+0x4], R9 ;  /* 0x000004090400798e */ /* 0x0041e8000c12e108 */
[----:B---3--:R0:W-:Y:S04]  /*1bd0*/  REDG.E.ADD.STRONG.GPU desc[UR8][R4.64+0x8], R11 ;  /* 0x0000080b0400798e */ /* 0x0081e8000c12e108 */
[----:B----4-:R0:W-:Y:S01]  /*1be0*/  REDG.E.ADD.STRONG.GPU desc[UR8][R4.64+0xc], R13 ;  /* 0x00000c0d0400798e */ /* 0x0101e2000c12e108 */
[----:B------:R-:W-:-:S07]  /*1bf0*/  IADD3 R0, PT, PT, R0, 0x4, RZ ;  /* 0x0000000400007810 */ /* 0x000fce0007ffe0ff */
.L_x_80:
[----:B------:R-:W-:Y:S05]  /*1c00*/  @!P1 EXIT ;  /* 0x000000000000994d */ /* 0x000fea0003800000 */
[----:B------:R-:W-:Y:S02]  /*1c10*/  ISETP.NE.AND P0, PT, R8, 0x1, PT ;  /* 0x000000010800780c */ /* 0x000fe40003f05270 */
[----:B------:R-:W-:-:S04]  /*1c20*/  LOP3.LUT R6, R6, 0x1, RZ, 0xc0, !PT ;  /* 0x0000000106067812 */ /* 0x000fc800078ec0ff */
[----:B------:R-:W-:-:S07]  /*1c30*/  ISETP.NE.U32.AND P1, PT, R6, 0x1, PT ;  /* 0x000000010600780c */ /* 0x000fce0003f25070 */
[----:B------:R-:W-:Y:S06]  /*1c40*/  @!P0 BRA `(.L_x_81) ;  /* 0x0000000000208947 */ /* 0x000fec0003800000 */
[C---:B------:R-:W-:Y:S01]  /*1c50*/  IMAD R2, R0.reuse, 0x4, R3 ;  /* 0x0000000400027824 */ /* 0x040fe200078e0203 */
[----:B0-----:R-:W0:Y:S04]  /*1c60*/  LDC.64 R4, c[0x0][0x398] ;  /* 0x0000e600ff047b82 */ /* 0x001e280000000a00 */
[----:B------:R-:W1:Y:S04]  /*1c70*/  LDS R7, [R2] ;  /* 0x0000000002077984 */ /* 0x000e680000000800 */
[----:B------:R-:W2:Y:S01]  /*1c80*/  LDS R9, [R2+0x4] ;  /* 0x0000040002097984 */ /* 0x000ea20000000800 */
[----:B0-----:R-:W-:-:S05]  /*1c90*/  IMAD.WIDE.U32 R4, R0, 0x4, R4 ;  /* 0x0000000400047825 */ /* 0x001fca00078e0004 */
[----:B-1----:R1:W-:Y:S04]  /*1ca0*/  REDG.E.ADD.STRONG.GPU desc[UR8][R4.64], R7 ;  /* 0x000000070400798e */ /* 0x0023e8000c12e108 */
[----:B--2---:R1:W-:Y:S01]  /*1cb0*/  REDG.E.ADD.STRONG.GPU desc[UR8][R4.64+0x4], R9 ;  /* 0x000004090400798e */ /* 0x0043e2000c12e108 */
[----:B------:R-:W-:-:S07]  /*1cc0*/  IADD3 R0, PT, PT, R0, 0x2, RZ ;  /* 0x0000000200007810 */ /* 0x000fce0007ffe0ff */
.L_x_81:
[----:B------:R-:W-:Y:S05]  /*1cd0*/  @P1 EXIT ;  /* 0x000000000000194d */ /* 0x000fea0003800000 */
[C---:B01----:R-:W-:Y:S02]  /*1ce0*/  LEA R4, R0.reuse, R3, 0x2 ;  /* 0x0000000300047211 */ /* 0x043fe400078e10ff */
[----:B------:R-:W0:Y:S03]  /*1cf0*/  LDC.64 R2, c[0x0][0x398] ;  /* 0x0000e600ff027b82 */ /* 0x000e260000000a00 */
[----:B------:R-:W1:Y:S01]  /*1d00*/  LDS R5, [R4] ;  /* 0x0000000004057984 */ /* 0x000e620000000800 */
[----:B0-----:R-:W-:-:S05]  /*1d10*/  IMAD.WIDE.U32 R2, R0, 0x4, R2 ;  /* 0x0000000400027825 */ /* 0x001fca00078e0002 */
[----:B-1----:R-:W-:Y:S01]  /*1d20*/  REDG.E.ADD.STRONG.GPU desc[UR8][R2.64], R5 ;  /* 0x000000050200798e */ /* 0x002fe2000c12e108 */
[----:B------:R-:W-:Y:S05]  /*1d30*/  EXIT ;  /* 0x000000000000794d */ /* 0x000fea0003800000 */
.L_x_82:
        /* <DEDUP_REMOVED lines=12> */
.L_x_102:


//--------------------- .text._Z9findDeltaPii     --------------------------
	.section	.text._Z9findDeltaPii,"ax",@progbits
	.align	128
        .global         _Z9findDeltaPii
        .type           _Z9findDeltaPii,@function
        .size           _Z9findDeltaPii,(.L_x_103 - _Z9findDeltaPii)
        .other          _Z9findDeltaPii,@"STO_CUDA_ENTRY STV_DEFAULT"
_Z9findDeltaPii:
.text._Z9findDeltaPii:
[----:B------:R-:W-:Y:S01]  /*0000*/  LDC R1, c[0x0][0x37c] ;  /* 0x0000df00ff017b82 */ /* 0x000fe20000000800 */
[----:B------:R-:W0:Y:S01]  /*0010*/  S2R R9, SR_CTAID.X ;  /* 0x0000000000097919 */ /* 0x000e220000002500 */
[----:B------:R-:W0:Y:S01]  /*0020*/  LDCU UR4, c[0x0][0x360] ;  /* 0x00006c00ff0477ac */ /* 0x000e220008000800 */
[----:B------:R-:W1:Y:S01]  /*0030*/  S2R R7, SR_TID.X ;  /* 0x0000000000077919 */ /* 0x000e620000002100 */
[----:B------:R-:W2:Y:S01]  /*0040*/  LDCU UR5, c[0x0][0x388] ;  /* 0x00007100ff0577ac */ /* 0x000ea20008000800 */
[----:B0-----:R-:W-:-:S04]  /*0050*/  IMAD R0, R9, UR4, RZ ;  /* 0x0000000409007c24 */ /* 0x001fc8000f8e02ff */
[----:B-1----:R-:W-:-:S05]  /*0060*/  IMAD R3, R0, 0x2, R7 ;  /* 0x0000000200037824 */ /* 0x002fca00078e0207 */
[----:B--2---:R-:W-:-:S13]  /*0070*/  ISETP.GE.U32.AND P0, PT, R3, UR5, PT ;  /* 0x0000000503007c0c */ /* 0x004fda000bf06070 */
[----:B------:R-:W0:Y:S01]  /*0080*/  @P0 S2R R5, SR_CgaCtaId ;  /* 0x0000000000050919 */ /* 0x000e220000008800 */
[----:B------:R-:W-:-:S04]  /*0090*/  @P0 MOV R0, 0x400 ;  /* 0x0000040000000802 */ /* 0x000fc80000000f00 */
[----:B0-----:R-:W-:-:S05]  /*00a0*/  @P0 LEA R0, R5, R0, 0x18 ;  /* 0x0000000005000211 */ /* 0x001fca00078ec0ff */
[----:B------:R-:W-:Y:S02]  /*00b0*/  @P0 IMAD R2, R7, 0x4, R0 ;  /* 0x0000000407020824 */ /* 0x000fe400078e0200 */
[----:B------:R-:W-:-:S03]  /*00c0*/  IMAD.U32 R0, RZ, RZ, UR4 ;  /* 0x00000004ff007e24 */ /* 0x000fc6000f8e00ff */
[----:B------:R0:W-:Y:S01]  /*00d0*/  @P0 STS [R2], RZ ;  /* 0x000000ff02000388 */ /* 0x0001e20000000800 */
[----:B------:R-:W-:Y:S05]  /*00e0*/  @P0 EXIT ;  /* 0x000000000000094d */ /* 0x000fea0003800000 */
[----:B------:R-:W0:Y:S01]  /*00f0*/  LDC.64 R4, c[0x0][0x380] ;  /* 0x0000e000ff047b82 */ /* 0x000e220000000a00 */
[----:B------:R-:W-:Y:S01]  /*0100*/  IMAD.IADD R11, R3, 0x1, R0 ;  /* 0x00000001030b7824 */ /* 0x000fe200078e0200 */
[----:B------:R-:W1:Y:S04]  /*0110*/  LDCU.64 UR6, c[0x0][0x358] ;  /* 0x00006b00ff0677ac */ /* 0x000e680008000a00 */
[----:B------:R-:W-:Y:S01]  /*0120*/  ISETP.GE.U32.AND P0, PT, R11, UR5, PT ;  /* 0x000000050b007c0c */ /* 0x000fe2000bf06070 */
[----:B0-----:R-:W-:-:S12]  /*0130*/  IMAD.WIDE.U32 R2, R3, 0x4, R4 ;  /* 0x0000000403027825 */ /* 0x001fd800078e0004 */
[----:B------:R-:W-:Y:S01]  /*0140*/  @!P0 IMAD.WIDE.U32 R4, R11, 0x4, R4 ;  /* 0x000000040b048825 */ /* 0x000fe200078e0004 */
[----:B-1----:R-:W2:Y:S05]  /*0150*/  LDG.E R2, desc[UR6][R2.64] ;  /* 0x0000000602027981 */ /* 0x002eaa000c1e1900 */
[----:B------:R-:W2:Y:S01]  /*0160*/  @!P0 LDG.E R5, desc[UR6][R4.64] ;  /* 0x0000000604058981 */ /* 0x000ea2000c1e1900 */
[----:B------:R-:W0:Y:S01]  /*0170*/  S2UR UR5, SR_CgaCtaId ;  /* 0x00000000000579c3 */ /* 0x000e220000008800 */
[----:B------:R-:W-:Y:S01]  /*0180*/  UMOV UR4, 0x400 ;  /* 0x0000040000047882 */ /* 0x000fe20000000000 */
[----:B------:R-:W-:Y:S01]  /*0190*/  ISETP.GE.U32.AND P1, PT, R0, 0x2, PT ;  /* 0x000000020000780c */ /* 0x000fe20003f26070 */
[----:B------:R-:W-:Y:S05]  /*01a0*/  WARPSYNC.ALL ;  /* 0x0000000000007948 */ /* 0x000fea0003800000 */
[----:B0-----:R-:W-:-:S06]  /*01b0*/  ULEA UR4, UR5, UR4, 0x18 ;  /* 0x0000000405047291 */ /* 0x001fcc000f8ec0ff */
[C---:B------:R-:W-:Y:S02]  /*01c0*/  LEA R6, R7.reuse, UR4, 0x2 ;  /* 0x0000000407067c11 */ /* 0x040fe4000f8e10ff */
[----:B--2---:R-:W-:Y:S02]  /*01d0*/  @!P0 IADD3 R2, PT, PT, R2, R5, RZ ;  /* 0x0000000502028210 */ /* 0x004fe40007ffe0ff */
[----:B------:R-:W-:-:S03]  /*01e0*/  ISETP.NE.AND P0, PT, R7, RZ, PT ;  /* 0x000000ff0700720c */ /* 0x000fc60003f05270 */
[----:B------:R0:W-:Y:S01]  /*01f0*/  STS [R6], R2 ;  /* 0x0000000206007388 */ /* 0x0001e20000000800 */
[----:B------:R-:W-:Y:S06]  /*0200*/  BAR.SYNC.DEFER_BLOCKING 0x0 ;  /* 0x0000000000007b1d */ /* 0x000fec0000010000 */
[----:B------:R-:W-:Y:S05]  /*0210*/  @!P1 BRA `(.L_x_83) ;  /* 0x00000000002c9947 */ /* 0x000fea0003800000 */
.L_x_84:
[----:B------:R-:W-:-:S04]  /*0220*/  SHF.R.U32.HI R4, RZ, 0x1, R0 ;  /* 0x00000001ff047819 */ /* 0x000fc80000011600 */
[----:B------:R-:W-:-:S13]  /*0230*/  ISETP.GE.U32.AND P1, PT, R7, R4, PT ;  /* 0x000000040700720c */ /* 0x000fda0003f26070 */
[----:B0-----:R-:W-:Y:S01]  /*0240*/  @!P1 IMAD R2, R4, 0x4, R6 ;  /* 0x0000000404029824 */ /* 0x001fe200078e0206 */
[----:B------:R-:W-:Y:S05]  /*0250*/  @!P1 LDS R3, [R6] ;  /* 0x0000000006039984 */ /* 0x000fea0000000800 */
[----:B------:R-:W0:Y:S02]  /*0260*/  @!P1 LDS R2, [R2] ;  /* 0x0000000002029984 */ /* 0x000e240000000800 */
[----:B0-----:R-:W-:-:S05]  /*0270*/  @!P1 IMAD.IADD R3, R2, 0x1, R3 ;  /* 0x0000000102039824 */ /* 0x001fca00078e0203 */
[----:B------:R1:W-:Y:S01]  /*0280*/  @!P1 STS [R6], R3 ;  /* 0x0000000306009388 */ /* 0x0003e20000000800 */
[----:B------:R-:W-:Y:S01]  /*0290*/  BAR.SYNC.DEFER_BLOCKING 0x0 ;  /* 0x0000000000007b1d */ /* 0x000fe20000010000 */
[----:B------:R-:W-:Y:S02]  /*02a0*/  ISETP.GT.U32.AND P1, PT, R0, 0x3, PT ;  /* 0x000000030000780c */ /* 0x000fe40003f24070 */
[----:B------:R-:W-:-:S11]  /*02b0*/  MOV R0, R4 ;  /* 0x0000000400007202 */ /* 0x000fd60000000f00 */
[----:B-1----:R-:W-:Y:S05]  /*02c0*/  @P1 BRA `(.L_x_84) ;  /* 0xfffffffc00d41947 */ /* 0x002fea000383ffff */
.L_x_83:
[----:B------:R-:W-:Y:S05]  /*02d0*/  @P0 EXIT ;  /* 0x000000000000094d */ /* 0x000fea0003800000 */
[----:B------:R-:W1:Y:S01]  /*02e0*/  S2UR UR5, SR_CgaCtaId ;  /* 0x00000000000579c3 */ /* 0x000e620000008800 */
[----:B------:R-:W-:-:S07]  /*02f0*/  UMOV UR4, 0x400 ;  /* 0x0000040000047882 */ /* 0x000fce0000000000 */
[----:B0-----:R-:W0:Y:S01]  /*0300*/  LDC.64 R2, c[0x0][0x380] ;  /* 0x0000e000ff027b82 */ /* 0x001e220000000a00 */
[----:B-1----:R-:W-:Y:S01]  /*0310*/  ULEA UR4, UR5, UR4, 0x18 ;  /* 0x0000000405047291 */ /* 0x002fe2000f8ec0ff */
[----:B0-----:R-:W-:-:S08]  /*0320*/  IMAD.WIDE.U32 R2, R9, 0x4, R2 ;  /* 0x0000000409027825 */ /* 0x001fd000078e0002 */
[----:B------:R-:W0:Y:S04]  /*0330*/  LDS R5, [UR4] ;  /* 0x00000004ff057984 */ /* 0x000e280008000800 */
[----:B0-----:R-:W-:Y:S01]  /*0340*/  STG.E desc[UR6][R2.64], R5 ;  /* 0x0000000502007986 */ /* 0x001fe2000c101906 */
[----:B------:R-:W-:Y:S05]  /*0350*/  EXIT ;  /* 0x000000000000794d */ /* 0x000fea0003800000 */
.L_x_85:
        /* <DEDUP_REMOVED lines=10> */
.L_x_103:


//--------------------- .text._Z11findClosestPfS_PiS0_iii --------------------------
	.section	.text._Z11findClosestPfS_PiS0_iii,"ax",@progbits
	.align	128
        .global         _Z11findClosestPfS_PiS0_iii
        .type           _Z11findClosestPfS_PiS0_iii,@function
        .size           _Z11findClosestPfS_PiS0_iii,(.L_x_104 - _Z11findClosestPfS_PiS0_iii)
        .other          _Z11findClosestPfS_PiS0_iii,@"STO_CUDA_ENTRY STV_DEFAULT"
_Z11findClosestPfS_PiS0_iii:
.text._Z11findClosestPfS_PiS0_iii:
        /* <DEDUP_REMOVED lines=8> */
[----:B------:R-:W0:Y:S01]  /*0080*/  LDC.64 R10, c[0x0][0x390] ;  /* 0x0000e400ff0a7b82 */ /* 0x000e220000000a00 */
[----:B------:R-:W1:Y:S01]  /*0090*/  LDCU.64 UR6, c[0x0][0x358] ;  /* 0x00006b00ff0677ac */ /* 0x000e620008000a00 */
[----:B------:R-:W2:Y:S06]  /*00a0*/  LDCU UR4, c[0x0][0x3a4] ;  /* 0x00007480ff0477ac */ /* 0x000eac0008000800 */
[----:B------:R-:W3:Y:S01]  /*00b0*/  LDC.64 R12, c[0x0][0x398] ;  /* 0x0000e600ff0c7b82 */ /* 0x000ee20000000a00 */
[----:B0-----:R-:W-:-:S05]  /*00c0*/  IMAD.WIDE R10, R3, 0x4, R10 ;  /* 0x00000004030a7825 */ /* 0x001fca00078e020a */
[----:B-1----:R0:W5:Y:S01]  /*00d0*/  LDG.E R2, desc[UR6][R10.64] ;  /* 0x000000060a027981 */ /* 0x002162000c1e1900 */
[----:B--2---:R-:W-:Y:S01]  /*00e0*/  UISETP.GE.AND UP0, UPT, UR4, 0x1, UPT ;  /* 0x000000010400788c */ /* 0x004fe2000bf06270 */
[----:B---3--:R-:W-:-:S05]  /*00f0*/  IMAD.WIDE R12, R3, 0x4, R12 ;  /* 0x00000004030c7825 */ /* 0x008fca00078e020c */
[----:B------:R0:W-:Y:S03]  /*0100*/  STG.E desc[UR6][R12.64], RZ ;  /* 0x000000ff0c007986 */ /* 0x0001e6000c101906 */
[----:B------:R-:W-:Y:S05]  /*0110*/  BRA.U !UP0, `(.L_x_86) ;  /* 0x0000000d08287547 */ /* 0x000fea000b800000 */
[----:B------:R-:W1:Y:S02]  /*0120*/  LDC R6, c[0x0][0x3a8] ;  /* 0x0000ea00ff067b82 */ /* 0x000e640000000800 */
[----:B-1----:R-:W-:-:S13]  /*0130*/  ISETP.GE.AND P0, PT, R6, 0x1, PT ;  /* 0x000000010600780c */ /* 0x002fda0003f06270 */
[----:B------:R-:W-:Y:S05]  /*0140*/  @!P0 BRA `(.L_x_87) ;  /* 0x0000000800288947 */ /* 0x000fea0003800000 */
[C---:B------:R-:W-:Y:S01]  /*0150*/  LOP3.LUT R5, R6.reuse, 0x7ffffff8, RZ, 0xc0, !PT ;  /* 0x7ffffff806057812 */ /* 0x040fe200078ec0ff */
[----:B------:R-:W-:Y:S01]  /*0160*/  IMAD R3, R3, R6, RZ ;  /* 0x0000000603037224 */ /* 0x000fe200078e02ff */
[C---:B------:R-:W-:Y:S01]  /*0170*/  LOP3.LUT R4, R6.reuse, 0x7, RZ, 0xc0, !PT ;  /* 0x0000000706047812 */ /* 0x040fe200078ec0ff */
[----:B------:R-:W-:Y:S01]  /*0180*/  IMAD.MOV.U32 R7, RZ, RZ, 0x7f7fffff ;  /* 0x7f7fffffff077424 */ /* 0x000fe200078e00ff */
[----:B------:R-:W-:Y:S01]  /*0190*/  LOP3.LUT R6, R6, 0x3, RZ, 0xc0, !PT ;  /* 0x0000000306067812 */ /* 0x000fe200078ec0ff */
[----:B------:R-:W-:Y:S01]  /*01a0*/  IMAD.MOV.U32 R8, RZ, RZ, RZ ;  /* 0x000000ffff087224 */ /* 0x000fe200078e00ff */
[----:B------:R-:W-:-:S07]  /*01b0*/  IADD3 R9, PT, PT, -R5, RZ, RZ ;  /* 0x000000ff05097210 */ /* 0x000fce0007ffe1ff */
.L_x_92:
[----:B------:R-:W1:Y:S01]  /*01c0*/  LDC R21, c[0x0][0x3a8] ;  /* 0x0000ea00ff157b82 */ /* 0x000e620000000800 */
[----:B------:R-:W-:Y:S02]  /*01d0*/  IMAD.MOV.U32 R22, RZ, RZ, RZ ;  /* 0x000000ffff167224 */ /* 0x000fe400078e00ff */
[----:B------:R-:W-:Y:S01]  /*01e0*/  IMAD.MOV.U32 R0, RZ, RZ, RZ ;  /* 0x000000ffff007224 */ /* 0x000fe200078e00ff */
[----:B-1----:R-:W-:Y:S01]  /*01f0*/  ISETP.GE.U32.AND P0, PT, R21, 0x8, PT ;  /* 0x000000081500780c */ /* 0x002fe20003f06070 */
[----:B------:R-:W-:-:S12]  /*0200*/  IMAD R25, R8, R21, RZ ;  /* 0x0000001508197224 */ /* 0x000fd800078e02ff */
[----:B------:R-:W-:Y:S05]  /*0210*/  @!P0 BRA `(.L_x_88) ;  /* 0x0000000000c48947 */ /* 0x000fea0003800000 */
[----:B------:R-:W1:Y:S01]  /*0220*/  LDC.64 R14, c[0x0][0x388] ;  /* 0x0000e200ff0e7b82 */ /* 0x000e620000000a00 */
[----:B------:R-:W-:Y:S02]  /*0230*/  HFMA2 R22, -RZ, RZ, 0, 0 ;  /* 0x00000000ff167431 */ /* 0x000fe400000001ff */
[----:B------:R-:W-:Y:S01]  /*0240*/  IMAD.MOV.U32 R19, RZ, RZ, R3 ;  /* 0x000000ffff137224 */ /* 0x000fe200078e0003 */
[----:B------:R-:W-:Y:S01]  /*0250*/  MOV R0, R9 ;  /* 0x0000000900007202 */ /* 0x000fe20000000f00 */
[----:B-1----:R-:W-:-:S03]  /*0260*/  IMAD.WIDE.U32 R14, R25, 0x4, R14 ;  /* 0x00000004190e7825 */ /* 0x002fc600078e000e */
[----:B------:R-:W-:-:S05]  /*0270*/  IADD3 R18, P0, PT, R14, 0x10, RZ ;  /* 0x000000100e127810 */ /* 0x000fca0007f1e0ff */
[----:B------:R-:W-:-:S08]  /*0280*/  IMAD.X R15, RZ, RZ, R15, P0 ;  /* 0x000000ffff0f7224 */ /* 0x000fd000000e060f */
.L_x_89:
[----:B------:R-:W1:Y:S01]  /*0290*/  LDC.64 R16, c[0x0][0x380] ;  /* 0x0000e000ff107b82 */ /* 0x000e620000000a00 */
[----:B------:R-:W-:-:S05]  /*02a0*/  IMAD.MOV.U32 R14, RZ, RZ, R18 ;  /* 0x000000ffff0e7224 */ /* 0x000fca00078e0012 */
[----:B------:R-:W2:Y:S04]  /*02b0*/  LDG.E R27, desc[UR6][R14.64+-0x10] ;  /* 0xfffff0060e1b7981 */ /* 0x000ea8000c1e1900 */
[----:B------:R-:W3:Y:S01]  /*02c0*/  LDG.E R29, desc[UR6][R14.64+-0xc] ;  /* 0xfffff4060e1d7981 */ /* 0x000ee2000c1e1900 */
[----:B-1----:R-:W-:-:S05]  /*02d0*/  IMAD.WIDE R16, R19, 0x4, R16 ;  /* 0x0000000413107825 */ /* 0x002fca00078e0210 */
[----:B------:R-:W2:Y:S04]  /*02e0*/  LDG.E R18, desc[UR6][R16.64] ;  /* 0x0000000610127981 */ /* 0x000ea8000c1e1900 */
[----:B------:R-:W4:Y:S04]  /*02f0*/  LDG.E R20, desc[UR6][R16.64+0x8] ;  /* 0x0000080610147981 */ /* 0x000f28000c1e1900 */
[----:B------:R-:W4:Y:S01]  /*0300*/  LDG.E R24, desc[UR6][R16.64+0x1c] ;  /* 0x00001c0610187981 */ /* 0x000f22000c1e1900 */
[----:B--2---:R-:W-:-:S03]  /*0310*/  FADD R27, R18, -R27 ;  /* 0x8000001b121b7221 */ /* 0x004fc60000000000 */
[----:B------:R-:W3:Y:S01]  /*0320*/  LDG.E R18, desc[UR6][R16.64+0x4] ;  /* 0x0000040610127981 */ /* 0x000ee2000c1e1900 */
[----:B------:R-:W-:-:S03]  /*0330*/  FFMA R22, R27, R27, R22 ;  /* 0x0000001b1b167223 */ /* 0x000fc60000000016 */
[----:B------:R-:W4:Y:S01]  /*0340*/  LDG.E R27, desc[UR6][R14.64+-0x8] ;  /* 0xfffff8060e1b7981 */ /* 0x000f22000c1e1900 */
[----:B---3--:R-:W-:-:S03]  /*0350*/  FADD R29, R18, -R29 ;  /* 0x8000001d121d7221 */ /* 0x008fc60000000000 */
[----:B------:R-:W2:Y:S01]  /*0360*/  LDG.E R18, desc[UR6][R16.64+0xc] ;  /* 0x00000c0610127981 */ /* 0x000ea2000c1e1900 */
[----:B----4-:R-:W-:Y:S01]  /*0370*/  FADD R27, R20, -R27 ;  /* 0x8000001b141b7221 */ /* 0x010fe20000000000 */
[----:B------:R-:W-:Y:S02]  /*0380*/  FFMA R22, R29, R29, R22 ;  /* 0x0000001d1d167223 */ /* 0x000fe40000000016 */
[----:B------:R-:W3:Y:S04]  /*0390*/  LDG.E R20, desc[UR6][R16.64+0x10] ;  /* 0x0000100610147981 */ /* 0x000ee8000c1e1900 */
[----:B------:R-:W2:Y:S01]  /*03a0*/  LDG.E R29, desc[UR6][R14.64+-0x4] ;  /* 0xfffffc060e1d7981 */ /* 0x000ea2000c1e1900 */
[----:B------:R-:W-:-:S03]  /*03b0*/  FFMA R22, R27, R27, R22 ;  /* 0x0000001b1b167223 */ /* 0x000fc60000000016 */
[----:B------:R-:W3:Y:S01]  /*03c0*/  LDG.E R27, desc[UR6][R14.64] ;  /* 0x000000060e1b7981 */ /* 0x000ee2000c1e1900 */
[----:B--2---:R-:W-:-:S03]  /*03d0*/  FADD R29, R18, -R29 ;  /* 0x8000001d121d7221 */ /* 0x004fc60000000000 */
[----:B------:R-:W2:Y:S01]  /*03e0*/  LDG.E R18, desc[UR6][R14.64+0x4] ;  /* 0x000004060e127981 */ /* 0x000ea2000c1e1900 */
[----:B---3--:R-:W-:Y:S01]  /*03f0*/  FADD R20, R20, -R27 ;  /* 0x8000001b14147221 */ /* 0x008fe20000000000 */
[----:B------:R-:W-:Y:S02]  /*0400*/  FFMA R22, R29, R29, R22 ;  /* 0x0000001d1d167223 */ /* 0x000fe40000000016 */
[----:B------:R-:W2:Y:S02]  /*0410*/  LDG.E R27, desc[UR6][R16.64+0x14] ;  /* 0x00001406101b7981 */ /* 0x000ea4000c1e1900 */
[----:B------:R-:W-:Y:S02]  /*0420*/  FFMA R26, R20, R20, R22 ;  /* 0x00000014141a7223 */ /* 0x000fe40000000016 */
[----:B------:R-:W3:Y:S04]  /*0430*/  LDG.E R29, desc[UR6][R14.64+0x8] ;  /* 0x000008060e1d7981 */ /* 0x000ee8000c1e1900 */
[----:B------:R-:W3:Y:S04]  /*0440*/  LDG.E R20, desc[UR6][R16.64+0x18] ;  /* 0x0000180610147981 */ /* 0x000ee8000c1e1900 */
[----:B------:R-:W4:Y:S01]  /*0450*/  LDG.E R22, desc[UR6][R14.64+0xc] ;  /* 0x00000c060e167981 */ /* 0x000f22000c1e1900 */
[----:B------:R-:W-:-:S05]  /*0460*/  VIADD R0, R0, 0x8 ;  /* 0x0000000800007836 */ /* 0x000fca0000000000 */
[----:B------:R-:W-:Y:S01]  /*0470*/  ISETP.NE.AND P0, PT, R0, RZ, PT ;  /* 0x000000ff0000720c */ /* 0x000fe20003f05270 */
[----:B------:R-:W-:Y:S02]  /*0480*/  VIADD R19, R19, 0x8 ;  /* 0x0000000813137836 */ /* 0x000fe40000000000 */
[----:B--2---:R-:W-:-:S04]  /*0490*/  FADD R27, R27, -R18 ;  /* 0x800000121b1b7221 */ /* 0x004fc80000000000 */
[----:B------:R-:W-:Y:S01]  /*04a0*/  FFMA R26, R27, R27, R26 ;  /* 0x0000001b1b1a7223 */ /* 0x000fe2000000001a */
[----:B---3--:R-:W-:Y:S01]  /*04b0*/  FADD R29, R20, -R29 ;  /* 0x8000001d141d7221 */ /* 0x008fe20000000000 */
[----:B------:R-:W-:-:S03]  /*04c0*/  IADD3 R18, P1, PT, R14, 0x20, RZ ;  /* 0x000000200e127810 */ /* 0x000fc60007f3e0ff */
[----:B------:R-:W-:Y:S01]  /*04d0*/  FFMA R26, R29, R29, R26 ;  /* 0x0000001d1d1a7223 */ /* 0x000fe2000000001a */
[----:B----4-:R-:W-:Y:S01]  /*04e0*/  FADD R27, R24, -R22 ;  /* 0x80000016181b7221 */ /* 0x010fe20000000000 */
[----:B------:R-:W-:-:S03]  /*04f0*/  IADD3.X R15, PT, PT, RZ, R15, RZ, P1, !PT ;  /* 0x0000000fff0f7210 */ /* 0x000fc60000ffe4ff */
[----:B------:R-:W-:Y:S01]  /*0500*/  FFMA R22, R27, R27, R26 ;  /* 0x0000001b1b167223 */ /* 0x000fe2000000001a */
[----:B------:R-:W-:Y:S06]  /*0510*/  @P0 BRA `(.L_x_89) ;  /* 0xfffffffc005c0947 */ /* 0x000fec000383ffff */
[----:B------:R-:W-:-:S07]  /*0520*/  IMAD.MOV.U32 R0, RZ, RZ, R5 ;  /* 0x000000ffff007224 */ /* 0x000fce00078e0005 */
.L_x_88:
[----:B------:R-:W-:-:S13]  /*0530*/  ISETP.NE.AND P0, PT, R4, RZ, PT ;  /* 0x000000ff0400720c */ /* 0x000fda0003f05270 */
[----:B------:R-:W-:Y:S05]  /*0540*/  @!P0 BRA `(.L_x_90) ;  /* 0x0000000400048947 */ /* 0x000fea0003800000 */
[----:B------:R-:W-:Y:S02]  /*0550*/  IADD3 R14, PT, PT, R4, -0x1, RZ ;  /* 0xffffffff040e7810 */ /* 0x000fe40007ffe0ff */
[----:B------:R-:W-:Y:S02]  /*0560*/  ISETP.NE.AND P1, PT, R6, RZ, PT ;  /* 0x000000ff0600720c */ /* 0x000fe40003f25270 */
[----:B------:R-:W-:-:S13]  /*0570*/  ISETP.GE.U32.AND P0, PT, R14, 0x3, PT ;  /* 0x000000030e00780c */ /* 0x000fda0003f06070 */
[----:B------:R-:W-:Y:S05]  /*0580*/  @!P0 BRA `(.L_x_91) ;  /* 0x0000000000708947 */ /* 0x000fea0003800000 */
[----:B------:R-:W1:Y:S01]  /*0590*/  LDC.64 R18, c[0x0][0x388] ;  /* 0x0000e200ff127b82 */ /* 0x000e620000000a00 */
[--C-:B------:R-:W-:Y:S02]  /*05a0*/  IMAD.IADD R27, R25, 0x1, R0.reuse ;  /* 0x00000001191b7824 */ /* 0x100fe400078e0200 */
[----:B------:R-:W-:-:S05]  /*05b0*/  IMAD.IADD R15, R3, 0x1, R0 ;  /* 0x00000001030f7824 */ /* 0x000fca00078e0200 */
[----:B------:R-:W2:Y:S01]  /*05c0*/  LDC.64 R16, c[0x0][0x380] ;  /* 0x0000e000ff107b82 */ /* 0x000ea20000000a00 */
[----:B-1----:R-:W-:-:S06]  /*05d0*/  IMAD.WIDE.U32 R18, R27, 0x4, R18 ;  /* 0x000000041b127825 */ /* 0x002fcc00078e0012 */
[----:B------:R-:W3:Y:S01]  /*05e0*/  LDG.E R18, desc[UR6][R18.64] ;  /* 0x0000000612127981 */ /* 0x000ee2000c1e1900 */
[----:B--2---:R-:W-:Y:S02]  /*05f0*/  IMAD.WIDE R16, R15, 0x4, R16 ;  /* 0x000000040f107825 */ /* 0x004fe400078e0210 */
[----:B------:R-:W1:Y:S03]  /*0600*/  LDC.64 R14, c[0x0][0x388] ;  /* 0x0000e200ff0e7b82 */ /* 0x000e660000000a00 */
[----:B------:R-:W3:Y:S01]  /*0610*/  LDG.E R27, desc[UR6][R16.64] ;  /* 0x00000006101b7981 */ /* 0x000ee2000c1e1900 */
[----:B------:R-:W-:-:S03]  /*0620*/  IADD3 R20, P0, PT, R25, R0, RZ ;  /* 0x0000000019147210 */ /* 0x000fc60007f1e0ff */
[----:B------:R-:W2:Y:S01]  /*0630*/  LDG.E R26, desc[UR6][R16.64+0x4] ;  /* 0x00000406101a7981 */ /* 0x000ea2000c1e1900 */
[----:B------:R-:W-:Y:S02]  /*0640*/  IADD3.X R24, PT, PT, RZ, RZ, RZ, P0, !PT ;  /* 0x000000ffff187210 */ /* 0x000fe400007fe4ff */
[----:B-1----:R-:W-:-:S04]  /*0650*/  LEA R14, P2, R20, R14, 0x2 ;  /* 0x0000000e140e7211 */ /* 0x002fc800078410ff */
[----:B------:R-:W-:Y:S02]  /*0660*/  LEA.HI.X R15, R20, R15, R24, 0x2, P2 ;  /* 0x0000000f140f7211 */ /* 0x000fe400010f1418 */
[----:B------:R-:W4:Y:S04]  /*0670*/  LDG.E R20, desc[UR6][R16.64+0x8] ;  /* 0x0000080610147981 */ /* 0x000f28000c1e1900 */
[----:B------:R-:W2:Y:S04]  /*0680*/  LDG.E R29, desc[UR6][R14.64+0x4] ;  /* 0x000004060e1d7981 */ /* 0x000ea8000c1e1900 */
[----:B------:R-:W4:Y:S04]  /*0690*/  LDG.E R19, desc[UR6][R14.64+0x8] ;  /* 0x000008060e137981 */ /* 0x000f28000c1e1900 */
[----:B------:R-:W4:Y:S01]  /*06a0*/  LDG.E R24, desc[UR6][R16.64+0xc] ;  /* 0x00000c0610187981 */ /* 0x000f22000c1e1900 */
[----:B---3--:R-:W-:-:S03]  /*06b0*/  FADD R27, R27, -R18 ;  /* 0x800000121b1b7221 */ /* 0x008fc60000000000 */
[----:B------:R-:W3:Y:S01]  /*06c0*/  LDG.E R18, desc[UR6][R14.64+0xc] ;  /* 0x00000c060e127981 */ /* 0x000ee2000c1e1900 */
[----:B------:R-:W-:Y:S01]  /*06d0*/  FFMA R22, R27, R27, R22 ;  /* 0x0000001b1b167223 */ /* 0x000fe20000000016 */
[----:B------:R-:W-:Y:S02]  /*06e0*/  VIADD R0, R0, 0x4 ;  /* 0x0000000400007836 */ /* 0x000fe40000000000 */
[----:B--2---:R-:W-:-:S04]  /*06f0*/  FADD R29, R26, -R29 ;  /* 0x8000001d1a1d7221 */ /* 0x004fc80000000000 */
[----:B------:R-:W-:Y:S01]  /*0700*/  FFMA R22, R29, R29, R22 ;  /* 0x0000001d1d167223 */ /* 0x000fe20000000016 */
[----:B----4-:R-:W-:-:S04]  /*0710*/  FADD R19, R20, -R19 ;  /* 0x8000001314137221 */ /* 0x010fc80000000000 */
[----:B------:R-:W-:Y:S01]  /*0720*/  FFMA R22, R19, R19, R22 ;  /* 0x0000001313167223 */ /* 0x000fe20000000016 */
[----:B---3--:R-:W-:-:S04]  /*0730*/  FADD R27, R24, -R18 ;  /* 0x80000012181b7221 */ /* 0x008fc80000000000 */
[----:B------:R-:W-:-:S07]  /*0740*/  FFMA R22, R27, R27, R22 ;  /* 0x0000001b1b167223 */ /* 0x000fce0000000016 */
.L_x_91:
[----:B------:R-:W-:Y:S05]  /*0750*/  @!P1 BRA `(.L_x_90) ;  /* 0x0000000000809947 */ /* 0x000fea0003800000 */
[----:B------:R-:W-:Y:S01]  /*0760*/  ISETP.NE.AND P0, PT, R6, 0x1, PT ;  /* 0x000000010600780c */ /* 0x000fe20003f05270 */
[----:B------:R-:W1:Y:S08]  /*0770*/  LDC.64 R16, c[0x0][0x388] ;  /* 0x0000e200ff107b82 */ /* 0x000e700000000a00 */
[----:B------:R-:W2:Y:S04]  /*0780*/  LDC.64 R14, c[0x0][0x380] ;  /* 0x0000e000ff0e7b82 */ /* 0x000ea80000000a00 */
[----:B------:R-:W-:-:S04]  /*0790*/  @P0 IADD3 R20, P1, PT, R25, R0, RZ ;  /* 0x0000000019140210 */ /* 0x000fc80007f3e0ff */
[----:B------:R-:W3:Y:S01]  /*07a0*/  @P0 LDC.64 R18, c[0x0][0x388] ;  /* 0x0000e200ff120b82 */ /* 0x000ee20000000a00 */
[----:B------:R-:W-:Y:S01]  /*07b0*/  @P0 IMAD.X R24, RZ, RZ, RZ, P1 ;  /* 0x000000ffff180224 */ /* 0x000fe200008e06ff */
[----:B------:R-:W-:-:S06]  /*07c0*/  LOP3.LUT P1, RZ, R21, 0x1, RZ, 0xc0, !PT ;  /* 0x0000000115ff7812 */ /* 0x000fcc000782c0ff */
[----:B------:R-:W4:Y:S01]  /*07d0*/  LDC.64 R26, c[0x0][0x380] ;  /* 0x0000e000ff1a7b82 */ /* 0x000f220000000a00 */
[----:B------:R-:W-:Y:S02]  /*07e0*/  @P0 IADD3 R29, PT, PT, R25, R0, RZ ;  /* 0x00000000191d0210 */ /* 0x000fe40007ffe0ff */
[----:B---3--:R-:W-:-:S04]  /*07f0*/  @P0 LEA R18, P2, R20, R18, 0x2 ;  /* 0x0000001214120211 */ /* 0x008fc800078410ff */
[----:B------:R-:W-:Y:S02]  /*0800*/  @P0 LEA.HI.X R19, R20, R19, R24, 0x2, P2 ;  /* 0x0000001314130211 */ /* 0x000fe400010f1418 */
[----:B------:R-:W3:Y:S01]  /*0810*/  LDC.64 R20, c[0x0][0x388] ;  /* 0x0000e200ff147b82 */ /* 0x000ee20000000a00 */
[----:B-1----:R-:W-:Y:S02]  /*0820*/  @P0 IMAD.WIDE.U32 R16, R29, 0x4, R16 ;  /* 0x000000041d100825 */ /* 0x002fe400078e0010 */
[----:B------:R-:W3:Y:S02]  /*0830*/  @P0 LDG.E R18, desc[UR6][R18.64+0x4] ;  /* 0x0000040612120981 */ /* 0x000ee4000c1e1900 */
[----:B------:R-:W-:Y:S02]  /*0840*/  @P0 IMAD.IADD R29, R3, 0x1, R0 ;  /* 0x00000001031d0824 */ /* 0x000fe400078e0200 */
[----:B------:R-:W-:Y:S01]  /*0850*/  @P0 VIADD R0, R0, 0x2 ;  /* 0x0000000200000836 */ /* 0x000fe20000000000 */
[----:B------:R-:W3:Y:S01]  /*0860*/  @P0 LDG.E R16, desc[UR6][R16.64] ;  /* 0x0000000610100981 */ /* 0x000ee2000c1e1900 */
[----:B--2---:R-:W-:-:S03]  /*0870*/  @P0 IMAD.WIDE R14, R29, 0x4, R14 ;  /* 0x000000041d0e0825 */ /* 0x004fc600078e020e */
[----:B------:R-:W-:Y:S01]  /*0880*/  @P1 IADD3 R25, PT, PT, R25, R0, RZ ;  /* 0x0000000019191210 */ /* 0x000fe20007ffe0ff */
[----:B------:R-:W-:Y:S01]  /*0890*/  @P1 IMAD.IADD R0, R3, 0x1, R0 ;  /* 0x0000000103001824 */ /* 0x000fe200078e0200 */
[----:B------:R-:W2:Y:S03]  /*08a0*/  @P0 LDG.E R29, desc[UR6][R14.64] ;  /* 0x000000060e1d0981 */ /* 0x000ea6000c1e1900 */
[----:B----4-:R-:W-:Y:S01]  /*08b0*/  @P1 IMAD.WIDE R26, R0, 0x4, R26 ;  /* 0x00000004001a1825 */ /* 0x010fe200078e021a */
[----:B------:R-:W4:Y:S05]  /*08c0*/  @P0 LDG.E R19, desc[UR6][R14.64+0x4] ;  /* 0x000004060e130981 */ /* 0x000f2a000c1e1900 */
[----:B------:R-:W4:Y:S01]  /*08d0*/  @P1 LDG.E R26, desc[UR6][R26.64] ;  /* 0x000000061a1a1981 */ /* 0x000f22000c1e1900 */
[----:B---3--:R-:W-:-:S06]  /*08e0*/  @P1 IMAD.WIDE.U32 R20, R25, 0x4, R20 ;  /* 0x0000000419141825 */ /* 0x008fcc00078e0014 */
[----:B------:R-:W3:Y:S01]  /*08f0*/  @P1 LDG.E R21, desc[UR6][R20.64] ;  /* 0x0000000614151981 */ /* 0x000ee2000c1e1900 */
[----:B--2---:R-:W-:Y:S01]  /*0900*/  @P0 FADD R29, R29, -R16 ;  /* 0x800000101d1d0221 */ /* 0x004fe20000000000 */
[----:B----4-:R-:W-:-:S03]  /*0910*/  @P0 FADD R18, R19, -R18 ;  /* 0x8000001213120221 */ /* 0x010fc60000000000 */
[----:B------:R-:W-:-:S04]  /*0920*/  @P0 FFMA R29, R29, R29, R22 ;  /* 0x0000001d1d1d0223 */ /* 0x000fc80000000016 */
[----:B------:R-:W-:Y:S01]  /*0930*/  @P0 FFMA R22, R18, R18, R29 ;  /* 0x0000001212160223 */ /* 0x000fe2000000001d */
[----:B---3--:R-:W-:-:S04]  /*0940*/  @P1 FADD R19, R26, -R21 ;  /* 0x800000151a131221 */ /* 0x008fc80000000000 */
[----:B------:R-:W-:-:S07]  /*0950*/  @P1 FFMA R22, R19, R19, R22 ;  /* 0x0000001313161223 */ /* 0x000fce0000000016 */
.L_x_90:
[----:B------:R-:W1:Y:S01]  /*0960*/  LDCU UR4, c[0x0][0x3a4] ;  /* 0x00007480ff0477ac */ /* 0x000e620008000800 */
[----:B------:R-:W-:Y:S02]  /*0970*/  IADD3 R0, PT, PT, R8, 0x1, RZ ;  /* 0x0000000108007810 */ /* 0x000fe40007ffe0ff */
[----:B------:R-:W-:-:S04]  /*0980*/  FSETP.GEU.AND P0, PT, R22, R7, PT ;  /* 0x000000071600720b */ /* 0x000fc80003f0e000 */
[----:B------:R-:W-:Y:S02]  /*0990*/  SEL R23, R8, R23, !P0 ;  /* 0x0000001708177207 */ /* 0x000fe40004000000 */
[----:B------:R-:W-:Y:S02]  /*09a0*/  FSEL R7, R22, R7, !P0 ;  /* 0x0000000716077208 */ /* 0x000fe40004000000 */
[----:B-1----:R-:W-:-:S13]  /*09b0*/  ISETP.NE.AND P1, PT, R0, UR4, PT ;  /* 0x0000000400007c0c */ /* 0x002fda000bf25270 */
[----:B------:R-:W-:Y:S05]  /*09c0*/  @!P1 BRA `(.L_x_86) ;  /* 0x0000000000fc9947 */ /* 0x000fea0003800000 */
[----:B------:R-:W-:Y:S01]  /*09d0*/  IMAD.MOV.U32 R8, RZ, RZ, R0 ;  /* 0x000000ffff087224 */ /* 0x000fe200078e0000 */
[----:B------:R-:W-:Y:S06]  /*09e0*/  BRA `(.L_x_92) ;  /* 0xfffffff400f47947 */ /* 0x000fec000383ffff */
.L_x_87:
[----:B------:R-:W-:Y:S01]  /*09f0*/  UISETP.GE.U32.AND UP0, UPT, UR4, 0x4, UPT ;  /* 0x000000040400788c */ /* 0x000fe2000bf06070 */
[----:B------:R-:W-:Y:S01]  /*0a00*/  MOV R0, 0x7f7fffff ;  /* 0x7f7fffff00007802 */ /* 0x000fe20000000f00 */
[----:B------:R-:W-:Y:S01]  /*0a10*/  IMAD.MOV.U32 R4, RZ, RZ, RZ ;  /* 0x000000ffff047224 */ /* 0x000fe200078e00ff */
[----:B------:R-:W-:-:S06]  /*0a20*/  ULOP3.LUT UR5, UR4, 0x3, URZ, 0xc0, !UPT ;  /* 0x0000000304057892 */ /* 0x000fcc000f8ec0ff */
[----:B------:R-:W-:Y:S06]  /*0a30*/  BRA.U !UP0, `(.L_x_93) ;  /* 0x0000000108b87547 */ /* 0x000fec000b800000 */
[----:B------:R-:W-:Y:S01]  /*0a40*/  ULOP3.LUT UR4, UR4, 0x7ffffffc, URZ, 0xc0, !UPT ;  /* 0x7ffffffc04047892 */ /* 0x000fe2000f8ec0ff */
[----:B------:R-:W-:Y:S01]  /*0a50*/  MOV R0, 0x7f7fffff ;  /* 0x7f7fffff00007802 */ /* 0x000fe20000000f00 */
[----:B------:R-:W-:Y:S02]  /*0a60*/  IMAD.MOV.U32 R3, RZ, RZ, RZ ;  /* 0x000000ffff037224 */ /* 0x000fe400078e00ff */
[----:B------:R-:W-:Y:S02]  /*0a70*/  UISETP.GT.AND UP0, UPT, UR4, URZ, UPT ;  /* 0x000000ff0400728c */ /* 0x000fe4000bf04270 */
[----:B------:R-:W-:-:S07]  /*0a80*/  MOV R4, UR4 ;  /* 0x0000000400047c02 */ /* 0x000fce0008000f00 */
[----:B------:R-:W-:Y:S05]  /*0a90*/  BRA.U !UP0, `(.L_x_94) ;  /* 0x0000000108887547 */ /* 0x000fea000b800000 */
[----:B------:R-:W-:Y:S01]  /*0aa0*/  IMAD.IADD R5, R4, 0x1, -R3 ;  /* 0x0000000104057824 */ /* 0x000fe200078e0a03 */
[----:B------:R-:W-:-:S04]  /*0ab0*/  PLOP3.LUT P0, PT, PT, PT, PT, 0x80, 0x8 ;  /* 0x000000000008781c */ /* 0x000fc80003f0f070 */
[----:B------:R-:W-:-:S13]  /*0ac0*/  ISETP.GT.AND P1, PT, R5, 0xc, PT ;  /* 0x0000000c0500780c */ /* 0x000fda0003f24270 */
[----:B------:R-:W-:Y:S05]  /*0ad0*/  @!P1 BRA `(.L_x_95) ;  /* 0x0000000000449947 */ /* 0x000fea0003800000 */
[----:B------:R-:W-:Y:S02]  /*0ae0*/  PLOP3.LUT P0, PT, PT, PT, PT, 0x8, 0x80 ;  /* 0x000000000080781c */ /* 0x000fe40003f0e170 */
[----:B------:R-:W-:-:S11]  /*0af0*/  IADD3 R6, PT, PT, R4, -0xc, RZ ;  /* 0xfffffff404067810 */ /* 0x000fd60007ffe0ff */
.L_x_96:
[----:B------:R-:W-:-:S04]  /*0b00*/  FSETP.GT.AND P2, PT, R0, RZ, PT ;  /* 0x000000ff0000720b */ /* 0x000fc80003f44000 */
[----:B------:R-:W-:Y:S02]  /*0b10*/  FSEL R0, R0, RZ, !P2 ;  /* 0x000000ff00007208 */ /* 0x000fe40005000000 */
[----:B------:R-:W-:Y:S02]  /*0b20*/  SEL R23, R3, R23, P2 ;  /* 0x0000001703177207 */ /* 0x000fe40001000000 */
[----:B------:R-:W-:-:S04]  /*0b30*/  FSETP.GT.AND P3, PT, R0, RZ, PT ;  /* 0x000000ff0000720b */ /* 0x000fc80003f64000 */
[----:B------:R-:W-:-:S04]  /*0b40*/  FSEL R0, R0, RZ, !P3 ;  /* 0x000000ff00007208 */ /* 0x000fc80005800000 */
[----:B------:R-:W-:-:S04]  /*0b50*/  FSETP.GT.AND P4, PT, R0, RZ, PT ;  /* 0x000000ff0000720b */ /* 0x000fc80003f84000 */
[----:B------:R-:W-:Y:S01]  /*0b60*/  FSEL R0, R0, RZ, !P4 ;  /* 0x000000ff00007208 */ /* 0x000fe20006000000 */
[----:B------:R-:W-:-:S03]  /*0b70*/  @P3 VIADD R23, R3, 0x4 ;  /* 0x0000000403173836 */ /* 0x000fc60000000000 */
[----:B------:R-:W-:-:S04]  /*0b80*/  FSETP.GT.AND P1, PT, R0, RZ, PT ;  /* 0x000000ff0000720b */ /* 0x000fc80003f24000 */
[----:B------:R-:W-:Y:S02]  /*0b90*/  FSEL R0, R0, RZ, !P1 ;  /* 0x000000ff00007208 */ /* 0x000fe40004800000 */
[----:B------:R-:W-:-:S07]  /*0ba0*/  @P4 IADD3 R23, PT, PT, R3, 0x8, RZ ;  /* 0x0000000803174810 */ /* 0x000fce0007ffe0ff */
[C---:B------:R-:W-:Y:S01]  /*0bb0*/  @P1 VIADD R23, R3.reuse, 0xc ;  /* 0x0000000c03171836 */ /* 0x040fe20000000000 */
[----:B------:R-:W-:-:S04]  /*0bc0*/  IADD3 R3, PT, PT, R3, 0x10, RZ ;  /* 0x0000001003037810 */ /* 0x000fc80007ffe0ff */
[----:B------:R-:W-:-:S13]  /*0bd0*/  ISETP.GE.AND P2, PT, R3, R6, PT ;  /* 0x000000060300720c */ /* 0x000fda0003f46270 */
[----:B------:R-:W-:Y:S05]  /*0be0*/  @!P2 BRA `(.L_x_96) ;  /* 0xfffffffc00c4a947 */ /* 0x000fea000383ffff */
.L_x_95:
[----:B------:R-:W-:-:S05]  /*0bf0*/  IMAD.IADD R5, R4, 0x1, -R3 ;  /* 0x0000000104057824 */ /* 0x000fca00078e0a03 */
[----:B------:R-:W-:-:S13]  /*0c00*/  ISETP.GT.AND P1, PT, R5, 0x4, PT ;  /* 0x000000040500780c */ /* 0x000fda0003f24270 */
[----:B------:R-:W-:Y:S05]  /*0c10*/  @!P1 BRA `(.L_x_97) ;  /* 0x0000000000209947 */ /* 0x000fea0003800000 */
[C---:B------:R-:W-:Y:S02]  /*0c20*/  FSETP.GT.AND P1, PT, R0.reuse, RZ, PT ;  /* 0x000000ff0000720b */ /* 0x040fe40003f24000 */
[----:B------:R-:W-:Y:S02]  /*0c30*/  PLOP3.LUT P0, PT, PT, PT, PT, 0x8, 0x80 ;  /* 0x000000000080781c */ /* 0x000fe40003f0e170 */
[----:B------:R-:W-:Y:S02]  /*0c40*/  FSEL R0, R0, RZ, !P1 ;  /* 0x000000ff00007208 */ /* 0x000fe40004800000 */
[----:B------:R-:W-:Y:S02]  /*0c50*/  SEL R23, R3, R23, P1 ;  /* 0x0000001703177207 */ /* 0x000fe40000800000 */
[----:B------:R-:W-:-:S04]  /*0c60*/  FSETP.GT.AND P2, PT, R0, RZ, PT ;  /* 0x000000ff0000720b */ /* 0x000fc80003f44000 */
[----:B------:R-:W-:-:S09]  /*0c70*/  FSEL R0, R0, RZ, !P2 ;  /* 0x000000ff00007208 */ /* 0x000fd20005000000 */
[C---:B------:R-:W-:Y:S01]  /*0c80*/  @P2 IADD3 R23, PT, PT, R3.reuse, 0x4, RZ ;  /* 0x0000000403172810 */ /* 0x040fe20007ffe0ff */
[----:B------:R-:W-:-:S07]  /*0c90*/  VIADD R3, R3, 0x8 ;  /* 0x0000000803037836 */ /* 0x000fce0000000000 */
.L_x_97:
[----:B------:R-:W-:-:S13]  /*0ca0*/  ISETP.NE.OR P0, PT, R3, R4, P0 ;  /* 0x000000040300720c */ /* 0x000fda0000705670 */
[----:B------:R-:W-:Y:S05]  /*0cb0*/  @!P0 BRA `(.L_x_93) ;  /* 0x0000000000188947 */ /* 0x000fea0003800000 */
.L_x_94:
[----:B------:R-:W-:-:S04]  /*0cc0*/  FSETP.GT.AND P1, PT, R0, RZ, PT ;  /* 0x000000ff0000720b */ /* 0x000fc80003f24000 */
[C---:B------:R-:W-:Y:S02]  /*0cd0*/  SEL R23, R3.reuse, R23, P1 ;  /* 0x0000001703177207 */ /* 0x040fe40000800000 */
[----:B------:R-:W-:Y:S02]  /*0ce0*/  IADD3 R3, PT, PT, R3, 0x4, RZ ;  /* 0x0000000403037810 */ /* 0x000fe40007ffe0ff */
[----:B------:R-:W-:Y:S02]  /*0cf0*/  FSEL R0, R0, RZ, !P1 ;  /* 0x000000ff00007208 */ /* 0x000fe40004800000 */
[----:B------:R-:W-:-:S13]  /*0d00*/  ISETP.NE.AND P0, PT, R3, R4, PT ;  /* 0x000000040300720c */ /* 0x000fda0003f05270 */
[----:B------:R-:W-:Y:S05]  /*0d10*/  @P0 BRA `(.L_x_94) ;  /* 0xfffffffc00e80947 */ /* 0x000fea000383ffff */
.L_x_93:
[----:B------:R-:W-:-:S09]  /*0d20*/  UISETP.NE.AND UP0, UPT, UR5, URZ, UPT ;  /* 0x000000ff0500728c */ /* 0x000fd2000bf05270 */
[----:B------:R-:W-:Y:S05]  /*0d30*/  BRA.U !UP0, `(.L_x_86) ;  /* 0x0000000108207547 */ /* 0x000fea000b800000 */
[----:B------:R-:W-:-:S05]  /*0d40*/  UMOV UR4, URZ ;  /* 0x000000ff00047c82 */ /* 0x000fca0008000000 */
.L_x_98:
[----:B------:R-:W-:Y:S01]  /*0d50*/  UIADD3 UR4, UPT, UPT, UR4, 0x1, URZ ;  /* 0x0000000104047890 */ /* 0x000fe2000fffe0ff */
[----:B------:R-:W-:-:S03]  /*0d60*/  FSETP.GT.AND P0, PT, R0, RZ, PT ;  /* 0x000000ff0000720b */ /* 0x000fc60003f04000 */
[----:B------:R-:W-:Y:S01]  /*0d70*/  UISETP.NE.AND UP0, UPT, UR4, UR5, UPT ;  /* 0x000000050400728c */ /* 0x000fe2000bf05270 */
[C---:B------:R-:W-:Y:S01]  /*0d80*/  SEL R23, R4.reuse, R23, P0 ;  /* 0x0000001704177207 */ /* 0x040fe20000000000 */
[----:B------:R-:W-:Y:S01]  /*0d90*/  VIADD R4, R4, 0x1 ;  /* 0x0000000104047836 */ /* 0x000fe20000000000 */
[----:B------:R-:W-:-:S06]  /*0da0*/  FSEL R0, R0, RZ, !P0 ;  /* 0x000000ff00007208 */ /* 0x000fcc0004000000 */
[----:B------:R-:W-:Y:S05]  /*0db0*/  BRA.U UP0, `(.L_x_98) ;  /* 0xfffffffd00e47547 */ /* 0x000fea000b83ffff */
.L_x_86:
[----:B-----5:R-:W-:Y:S01]  /*0dc0*/  ISETP.NE.AND P0, PT, R2, R23, PT ;  /* 0x000000170200720c */ /* 0x020fe20003f05270 */
[----:B------:R1:W-:-:S12]  /*0dd0*/  STG.E desc[UR6][R10.64], R23 ;  /* 0x000000170a007986 */ /* 0x0003d8000c101906 */
[----:B-1----:R-:W-:Y:S05]  /*0de0*/  @!P0 EXIT ;  /* 0x000000000000894d */ /* 0x002fea0003800000 */
[----:B------:R-:W-:-:S05]  /*0df0*/  HFMA2 R3, -RZ, RZ, 0, 5.9604644775390625e-08 ;  /* 0x00000001ff037431 */ /* 0x000fca00000001ff */
[----:B------:R-:W-:Y:S01]  /*0e00*/  STG.E desc[UR6][R12.64], R3 ;  /* 0x000000030c007986 */ /* 0x000fe2000c101906 */
[----:B------:R-:W-:Y:S05]  /*0e10*/  EXIT ;  /* 0x000000000000794d */ /* 0x000fea0003800000 */
.L_x_99:
        /* <DEDUP_REMOVED lines=14> */
.L_x_104:


//--------------------- .nv.global.init           --------------------------
	.section	.nv.global.init,"aw",@progbits
.nv.global.init:
	.type		$str$1,@object
	.size		$str$1,($str - $str$1)
$str$1:
        /*0000*/ 	.byte	0x0a, 0x00
	.type		$str,@object
	.size		$str,(.L_0 - $str)
$str:
        /*0002*/ 	.byte	0x25, 0x66, 0x20, 0x00
.L_0:


//--------------------- .nv.shared._Z13divideCentersPfPiS_ii --------------------------
	.section	.nv.shared._Z13divideCentersPfPiS_ii,"aw",@nobits
	.sectionflags	@""
	.align	16
	.zero		1024


//--------------------- .nv.shared.reserved.0     --------------------------
	.section	.nv.shared.reserved.0,"aw",@nobits
	.weak		__nv_reservedSMEM_offset_0_alias
	.size		__nv_reservedSMEM_offset_0_alias, 0, 64
	.other		__nv_reservedSMEM_offset_0_alias,@"STO_CUDA_RESERVED_SHARED STV_DEFAULT"
__nv_reservedSMEM_offset_0_alias:
	.zero		0
	.zero		64


//--------------------- .nv.shared._Z13updateCentersPfPiS_S0_iii --------------------------
	.section	.nv.shared._Z13updateCentersPfPiS_S0_iii,"aw",@nobits
	.sectionflags	@""
	.align	16
	.zero		1024


//--------------------- .nv.shared._Z9findDeltaPii --------------------------
	.section	.nv.shared._Z9findDeltaPii,"aw",@nobits
	.sectionflags	@""
	.align	16
	.zero		1024


//--------------------- .nv.shared._Z11findClosestPfS_PiS0_iii --------------------------
	.section	.nv.shared._Z11findClosestPfS_PiS0_iii,"aw",@nobits
	.sectionflags	@""
	.align	16
	.zero		1024


//--------------------- .nv.constant0._Z13divideCentersPfPiS_ii --------------------------
	.section	.nv.constant0._Z13divideCentersPfPiS_ii,"a",@progbits
	.sectionflags	@""
	.align	4
.nv.constant0._Z13divideCentersPfPiS_ii:
	.zero		928


//--------------------- .nv.constant0._Z13updateCentersPfPiS_S0_iii --------------------------
	.section	.nv.constant0._Z13updateCentersPfPiS_S0_iii,"a",@progbits
	.sectionflags	@""
	.align	4
.nv.constant0._Z13updateCentersPfPiS_S0_iii:
	.zero		940


//--------------------- .nv.constant0._Z9findDeltaPii --------------------------
	.section	.nv.constant0._Z9findDeltaPii,"a",@progbits
	.sectionflags	@""
	.align	4
.nv.constant0._Z9findDeltaPii:
	.zero		908


//--------------------- .nv.constant0._Z11findClosestPfS_PiS0_iii --------------------------
	.section	.nv.constant0._Z11findClosestPfS_PiS0_iii,"a",@progbits
	.sectionflags	@""
	.align	4
.nv.constant0._Z11findClosestPfS_PiS0_iii:
	.zero		940


//--------------------- SYMBOLS --------------------------

	.type		.nv.reservedSmem.offset0,@object
	.size		.nv.reservedSmem.offset0,0x4
	.type		.nv.reservedSmem.cap,@object
	.size		.nv.reservedSmem.cap,0x4
	.type		vprintf,@function
